	.target	sm_90a

	.elftype	@"ET_EXEC"


//--------------------- .note.nv.tkinfo           --------------------------
	.section	.note.nv.tkinfo,"",@"SHT_NOTE"
	.sectionflags	@"SHF_NOTE_NV_TKINFO"
	.tkinfo
        /*0018*/ 	.word	0x00000002
        /*0030*/ 	.string	""
        /*0030*/ 	.string	"ptxas"
        /*0030*/ 	.string	"Cuda compilation tools, release 13.0, V13.0.88"
        /*0030*/ 	.string	"Build cuda_13.0.r13.0/compiler.36424714_0"
        /*0030*/ 	.string	"-arch sm_90a -m 64 "



//--------------------- .note.nv.cuinfo           --------------------------
	.section	.note.nv.cuinfo,"",@"SHT_NOTE"
	.sectionflags	@"SHF_NOTE_NV_CUINFO"
        /*0018*/ 	.short	0x0002
        /*001a*/ 	.short	0x005a
        /*001c*/ 	.short	0x0082
	.zero		2


//--------------------- .nv.info                  --------------------------
	.section	.nv.info,"",@"SHT_CUDA_INFO"
	.align	4


	//----- nvinfo : EIATTR_REGCOUNT
	.align		4
        /*0000*/ 	.byte	0x04, 0x2f
        /*0002*/ 	.short	(.L_12 - .L_11)
	.align		4
.L_11:
        /*0004*/ 	.word	index@(_ZN7cutlass13device_kernelIN5flash19enable_sm80_to_sm89INS1_16FlashAttnFwdSm80INS1_25CollectiveMainloopFwdSm80ILi4ELi1ELb0EN4cute5tupleIJNS5_1CILi128EEENS7_ILi80EEENS7_ILi64EEEEEELi64ENS_6half_tEfNS_4arch4Sm80ELb1ELb0ELb0ELb1ELb0ELb1ELb1ELb1EEENS1_21CollectiveEpilogueFwdINS6_IJS8_SA_S9_EEENS6_IJNS7_ILi1EEESI_SI_EEESC_SE_Li128ELb1ELb1ELb1ELb0EEENS1_36VarlenDynamicPersistentTileSchedulerILi128ELi80ELi128ELi128ELb1ELb1ELb0ELb1ELb1ELb1EEEEEEEEEvNT_6ParamsE)
        /*0008*/ 	.word	0x00000004


	//----- nvinfo : EIATTR_FRAME_SIZE
	.align		4
.L_12:
        /*000c*/ 	.byte	0x04, 0x11
        /*000e*/ 	.short	(.L_14 - .L_13)
	.align		4
.L_13:
        /*0010*/ 	.word	index@(_ZN7cutlass13device_kernelIN5flash19enable_sm80_to_sm89INS1_16FlashAttnFwdSm80INS1_25CollectiveMainloopFwdSm80ILi4ELi1ELb0EN4cute5tupleIJNS5_1CILi128EEENS7_ILi80EEENS7_ILi64EEEEEELi64ENS_6half_tEfNS_4arch4Sm80ELb1ELb0ELb0ELb1ELb0ELb1ELb1ELb1EEENS1_21CollectiveEpilogueFwdINS6_IJS8_SA_S9_EEENS6_IJNS7_ILi1EEESI_SI_EEESC_SE_Li128ELb1ELb1ELb1ELb0EEENS1_36VarlenDynamicPersistentTileSchedulerILi128ELi80ELi128ELi128ELb1ELb1ELb0ELb1ELb1ELb1EEEEEEEEEvNT_6ParamsE)
        /*0014*/ 	.word	0x00000000


	//----- nvinfo : EIATTR_REGCOUNT
	.align		4
.L_14:
        /*0018*/ 	.byte	0x04, 0x2f
        /*001a*/ 	.short	(.L_16 - .L_15)
	.align		4
.L_15:
        /*001c*/ 	.word	index@(_ZN7cutlass13device_kernelIN5flash19enable_sm80_to_sm89INS1_16FlashAttnFwdSm80INS1_25CollectiveMainloopFwdSm80ILi4ELi1ELb0EN4cute5tupleIJNS5_1CILi128EEENS7_ILi80EEENS7_ILi64EEEEEELi64ENS_6half_tEfNS_4arch4Sm80ELb1ELb0ELb0ELb1ELb0ELb0ELb1ELb1EEENS1_21CollectiveEpilogueFwdINS6_IJS8_SA_S9_EEENS6_IJNS7_ILi1EEESI_SI_EEESC_SE_Li128ELb1ELb1ELb1ELb0EEENS1_36VarlenDynamicPersistentTileSchedulerILi128ELi80ELi128ELi128ELb1ELb1ELb0ELb1ELb1ELb1EEEEEEEEEvNT_6ParamsE)
        /*0020*/ 	.word	0x00000004


	//----- nvinfo : EIATTR_FRAME_SIZE
	.align		4
.L_16:
        /*0024*/ 	.byte	0x04, 0x11
        /*0026*/ 	.short	(.L_18 - .L_17)
	.align		4
.L_17:
        /*0028*/ 	.word	index@(_ZN7cutlass13device_kernelIN5flash19enable_sm80_to_sm89INS1_16FlashAttnFwdSm80INS1_25CollectiveMainloopFwdSm80ILi4ELi1ELb0EN4cute5tupleIJNS5_1CILi128EEENS7_ILi80EEENS7_ILi64EEEEEELi64ENS_6half_tEfNS_4arch4Sm80ELb1ELb0ELb0ELb1ELb0ELb0ELb1ELb1EEENS1_21CollectiveEpilogueFwdINS6_IJS8_SA_S9_EEENS6_IJNS7_ILi1EEESI_SI_EEESC_SE_Li128ELb1ELb1ELb1ELb0EEENS1_36VarlenDynamicPersistentTileSchedulerILi128ELi80ELi128ELi128ELb1ELb1ELb0ELb1ELb1ELb1EEEEEEEEEvNT_6ParamsE)
        /*002c*/ 	.word	0x00000000


	//----- nvinfo : EIATTR_REGCOUNT
	.align		4
.L_18:
        /*0030*/ 	.byte	0x04, 0x2f
        /*0032*/ 	.short	(.L_20 - .L_19)
	.align		4
.L_19:
        /*0034*/ 	.word	index@(_ZN7cutlass13device_kernelIN5flash19enable_sm80_to_sm89INS1_16FlashAttnFwdSm80INS1_25CollectiveMainloopFwdSm80ILi4ELi1ELb0EN4cute5tupleIJNS5_1CILi128EEENS7_ILi112EEENS7_ILi64EEEEEELi64ENS_6half_tEfNS_4arch4Sm80ELb1ELb0ELb0ELb0ELb0ELb0ELb1ELb1EEENS1_21CollectiveEpilogueFwdINS6_IJS8_SA_S9_EEENS6_IJNS7_ILi1EEESI_SI_EEESC_SE_Li128ELb0ELb1ELb1ELb0EEENS1_30DynamicPersistentTileSchedulerILi128ELi128ELb1ELb1ELb0EEEEEEEEEvNT_6ParamsE)
        /*0038*/ 	.word	0x00000004


	//----- nvinfo : EIATTR_FRAME_SIZE
	.align		4
.L_20:
        /*003c*/ 	.byte	0x04, 0x11
        /*003e*/ 	.short	(.L_22 - .L_21)
	.align		4
.L_21:
        /*0040*/ 	.word	index@(_ZN7cutlass13device_kernelIN5flash19enable_sm80_to_sm89INS1_16FlashAttnFwdSm80INS1_25CollectiveMainloopFwdSm80ILi4ELi1ELb0EN4cute5tupleIJNS5_1CILi128EEENS7_ILi112EEENS7_ILi64EEEEEELi64ENS_6half_tEfNS_4arch4Sm80ELb1ELb0ELb0ELb0ELb0ELb0ELb1ELb1EEENS1_21CollectiveEpilogueFwdINS6_IJS8_SA_S9_EEENS6_IJNS7_ILi1EEESI_SI_EEESC_SE_Li128ELb0ELb1ELb1ELb0EEENS1_30DynamicPersistentTileSchedulerILi128ELi128ELb1ELb1ELb0EEEEEEEEEvNT_6ParamsE)
        /*0044*/ 	.word	0x00000000


	//----- nvinfo : EIATTR_REGCOUNT
	.align		4
.L_22:
        /*0048*/ 	.byte	0x04, 0x2f
        /*004a*/ 	.short	(.L_24 - .L_23)
	.align		4
.L_23:
        /*004c*/ 	.word	index@(_ZN7cutlass13device_kernelIN5flash19enable_sm80_to_sm89INS1_16FlashAttnFwdSm80INS1_25CollectiveMainloopFwdSm80ILi4ELi1ELb0EN4cute5tupleIJNS5_1CILi128EEENS7_ILi80EEENS7_ILi64EEEEEELi64ENS_6half_tEfNS_4arch4Sm80ELb0ELb1ELb0ELb1ELb0ELb1ELb1ELb1EEENS1_21CollectiveEpilogueFwdINS6_IJS8_SA_S9_EEENS6_IJNS7_ILi1EEESI_SI_EEESC_SE_Li128ELb1ELb1ELb1ELb0EEENS1_36VarlenDynamicPersistentTileSchedulerILi128ELi80ELi128ELi128ELb1ELb1ELb0ELb1ELb0ELb1EEEEEEEEEvNT_6ParamsE)
        /*0050*/ 	.word	0x00000004


	//----- nvinfo : EIATTR_FRAME_SIZE
	.align		4
.L_24:
        /*0054*/ 	.byte	0x04, 0x11
        /*0056*/ 	.short	(.L_26 - .L_25)
	.align		4
.L_25:
        /*0058*/ 	.word	index@(_ZN7cutlass13device_kernelIN5flash19enable_sm80_to_sm89INS1_16FlashAttnFwdSm80INS1_25CollectiveMainloopFwdSm80ILi4ELi1ELb0EN4cute5tupleIJNS5_1CILi128EEENS7_ILi80EEENS7_ILi64EEEEEELi64ENS_6half_tEfNS_4arch4Sm80ELb0ELb1ELb0ELb1ELb0ELb1ELb1ELb1EEENS1_21CollectiveEpilogueFwdINS6_IJS8_SA_S9_EEENS6_IJNS7_ILi1EEESI_SI_EEESC_SE_Li128ELb1ELb1ELb1ELb0EEENS1_36VarlenDynamicPersistentTileSchedulerILi128ELi80ELi128ELi128ELb1ELb1ELb0ELb1ELb0ELb1EEEEEEEEEvNT_6ParamsE)
        /*005c*/ 	.word	0x00000000


	//----- nvinfo : EIATTR_REGCOUNT
	.align		4
.L_26:
        /*0060*/ 	.byte	0x04, 0x2f
        /*0062*/ 	.short	(.L_28 - .L_27)
	.align		4
.L_27:
        /*0064*/ 	.word	index@(_ZN7cutlass13device_kernelIN5flash19enable_sm80_to_sm89INS1_16FlashAttnFwdSm80INS1_25CollectiveMainloopFwdSm80ILi4ELi1ELb0EN4cute5tupleIJNS5_1CILi128EEENS7_ILi80EEENS7_ILi64EEEEEELi64ENS_6half_tEfNS_4arch4Sm80ELb0ELb1ELb0ELb1ELb0ELb0ELb1ELb1EEENS1_21CollectiveEpilogueFwdINS6_IJS8_SA_S9_EEENS6_IJNS7_ILi1EEESI_SI_EEESC_SE_Li128ELb1ELb1ELb1ELb0EEENS1_36VarlenDynamicPersistentTileSchedulerILi128ELi80ELi128ELi128ELb1ELb1ELb0ELb1ELb0ELb1EEEEEEEEEvNT_6ParamsE)
        /*0068*/ 	.word	0x00000004


	//----- nvinfo : EIATTR_FRAME_SIZE
	.align		4
.L_28:
        /*006c*/ 	.byte	0x04, 0x11
        /*006e*/ 	.short	(.L_30 - .L_29)
	.align		4
.L_29:
        /*0070*/ 	.word	index@(_ZN7cutlass13device_kernelIN5flash19enable_sm80_to_sm89INS1_16FlashAttnFwdSm80INS1_25CollectiveMainloopFwdSm80ILi4ELi1ELb0EN4cute5tupleIJNS5_1CILi128EEENS7_ILi80EEENS7_ILi64EEEEEELi64ENS_6half_tEfNS_4arch4Sm80ELb0ELb1ELb0ELb1ELb0ELb0ELb1ELb1EEENS1_21CollectiveEpilogueFwdINS6_IJS8_SA_S9_EEENS6_IJNS7_ILi1EEESI_SI_EEESC_SE_Li128ELb1ELb1ELb1ELb0EEENS1_36VarlenDynamicPersistentTileSchedulerILi128ELi80ELi128ELi128ELb1ELb1ELb0ELb1ELb0ELb1EEEEEEEEEvNT_6ParamsE)
        /*0074*/ 	.word	0x00000000


	//----- nvinfo : EIATTR_REGCOUNT
	.align		4
.L_30:
        /*0078*/ 	.byte	0x04, 0x2f
        /*007a*/ 	.short	(.L_32 - .L_31)
	.align		4
.L_31:
        /*007c*/ 	.word	index@(_ZN7cutlass13device_kernelIN5flash19enable_sm80_to_sm89INS1_16FlashAttnFwdSm80INS1_25CollectiveMainloopFwdSm80ILi4ELi1ELb0EN4cute5tupleIJNS5_1CILi128EEENS7_ILi96EEENS7_ILi64EEEEEELi64ENS_6half_tEfNS_4arch4Sm80ELb0ELb1ELb0ELb0ELb0ELb0ELb1ELb1EEENS1_21CollectiveEpilogueFwdINS6_IJS8_SA_S9_EEENS6_IJNS7_ILi1EEESI_SI_EEESC_SE_Li128ELb0ELb1ELb1ELb0EEENS1_19SingleTileSchedulerILb0ELb1ELb1ELi128EEEEEEEEEvNT_6ParamsE)
        /*0080*/ 	.word	0x00000004


	//----- nvinfo : EIATTR_FRAME_SIZE
	.align		4
.L_32:
        /*0084*/ 	.byte	0x04, 0x11
        /*0086*/ 	.short	(.L_34 - .L_33)
	.align		4
.L_33:
        /*0088*/ 	.word	index@(_ZN7cutlass13device_kernelIN5flash19enable_sm80_to_sm89INS1_16FlashAttnFwdSm80INS1_25CollectiveMainloopFwdSm80ILi4ELi1ELb0EN4cute5tupleIJNS5_1CILi128EEENS7_ILi96EEENS7_ILi64EEEEEELi64ENS_6half_tEfNS_4arch4Sm80ELb0ELb1ELb0ELb0ELb0ELb0ELb1ELb1EEENS1_21CollectiveEpilogueFwdINS6_IJS8_SA_S9_EEENS6_IJNS7_ILi1EEESI_SI_EEESC_SE_Li128ELb0ELb1ELb1ELb0EEENS1_19SingleTileSchedulerILb0ELb1ELb1ELi128EEEEEEEEEvNT_6ParamsE)
        /*008c*/ 	.word	0x00000000


	//----- nvinfo : EIATTR_REGCOUNT
	.align		4
.L_34:
        /*0090*/ 	.byte	0x04, 0x2f
        /*0092*/ 	.short	(.L_36 - .L_35)
	.align		4
.L_35:
        /*0094*/ 	.word	index@(_ZN7cutlass13device_kernelIN5flash19enable_sm80_to_sm89INS1_16FlashAttnFwdSm80INS1_25CollectiveMainloopFwdSm80ILi4ELi1ELb0EN4cute5tupleIJNS5_1CILi128EEENS7_ILi80EEENS7_ILi64EEEEEELi64ENS_6half_tEfNS_4arch4Sm80ELb0ELb0ELb0ELb1ELb0ELb1ELb1ELb1EEENS1_21CollectiveEpilogueFwdINS6_IJS8_SA_S9_EEENS6_IJNS7_ILi1EEESI_SI_EEESC_SE_Li128ELb1ELb1ELb1ELb0EEENS1_36VarlenDynamicPersistentTileSchedulerILi128ELi80ELi128ELi128ELb1ELb1ELb0ELb0ELb1ELb1EEEEEEEEEvNT_6ParamsE)
        /*0098*/ 	.word	0x00000004


	//----- nvinfo : EIATTR_FRAME_SIZE
	.align		4
.L_36:
        /*009c*/ 	.byte	0x04, 0x11
        /*009e*/ 	.short	(.L_38 - .L_37)
	.align		4
.L_37:
        /*00a0*/ 	.word	index@(_ZN7cutlass13device_kernelIN5flash19enable_sm80_to_sm89INS1_16FlashAttnFwdSm80INS1_25CollectiveMainloopFwdSm80ILi4ELi1ELb0EN4cute5tupleIJNS5_1CILi128EEENS7_ILi80EEENS7_ILi64EEEEEELi64ENS_6half_tEfNS_4arch4Sm80ELb0ELb0ELb0ELb1ELb0ELb1ELb1ELb1EEENS1_21CollectiveEpilogueFwdINS6_IJS8_SA_S9_EEENS6_IJNS7_ILi1EEESI_SI_EEESC_SE_Li128ELb1ELb1ELb1ELb0EEENS1_36VarlenDynamicPersistentTileSchedulerILi128ELi80ELi128ELi128ELb1ELb1ELb0ELb0ELb1ELb1EEEEEEEEEvNT_6ParamsE)
        /*00a4*/ 	.word	0x00000000


	//----- nvinfo : EIATTR_REGCOUNT
	.align		4
.L_38:
        /*00a8*/ 	.byte	0x04, 0x2f
        /*00aa*/ 	.short	(.L_40 - .L_39)
	.align		4
.L_39:
        /*00ac*/ 	.word	index@(_ZN7cutlass13device_kernelIN5flash19enable_sm80_to_sm89INS1_16FlashAttnFwdSm80INS1_25CollectiveMainloopFwdSm80ILi4ELi1ELb0EN4cute5tupleIJNS5_1CILi128EEENS7_ILi80EEENS7_ILi64EEEEEELi64ENS_6half_tEfNS_4arch4Sm80ELb0ELb0ELb0ELb1ELb0ELb0ELb1ELb1EEENS1_21CollectiveEpilogueFwdINS6_IJS8_SA_S9_EEENS6_IJNS7_ILi1EEESI_SI_EEESC_SE_Li128ELb1ELb1ELb1ELb0EEENS1_36VarlenDynamicPersistentTileSchedulerILi128ELi80ELi128ELi128ELb1ELb1ELb0ELb0ELb1ELb1EEEEEEEEEvNT_6ParamsE)
        /*00b0*/ 	.word	0x00000004


	//----- nvinfo : EIATTR_FRAME_SIZE
	.align		4
.L_40:
        /*00b4*/ 	.byte	0x04, 0x11
        /*00b6*/ 	.short	(.L_42 - .L_41)
	.align		4
.L_41:
        /*00b8*/ 	.word	index@(_ZN7cutlass13device_kernelIN5flash19enable_sm80_to_sm89INS1_16FlashAttnFwdSm80INS1_25CollectiveMainloopFwdSm80ILi4ELi1ELb0EN4cute5tupleIJNS5_1CILi128EEENS7_ILi80EEENS7_ILi64EEEEEELi64ENS_6half_tEfNS_4arch4Sm80ELb0ELb0ELb0ELb1ELb0ELb0ELb1ELb1EEENS1_21CollectiveEpilogueFwdINS6_IJS8_SA_S9_EEENS6_IJNS7_ILi1EEESI_SI_EEESC_SE_Li128ELb1ELb1ELb1ELb0EEENS1_36VarlenDynamicPersistentTileSchedulerILi128ELi80ELi128ELi128ELb1ELb1ELb0ELb0ELb1ELb1EEEEEEEEEvNT_6ParamsE)
        /*00bc*/ 	.word	0x00000000


	//----- nvinfo : EIATTR_REGCOUNT
	.align		4
.L_42:
        /*00c0*/ 	.byte	0x04, 0x2f
        /*00c2*/ 	.short	(.L_44 - .L_43)
	.align		4
.L_43:
        /*00c4*/ 	.word	index@(_ZN7cutlass13device_kernelIN5flash19enable_sm80_to_sm89INS1_16FlashAttnFwdSm80INS1_25CollectiveMainloopFwdSm80ILi4ELi1ELb0EN4cute5tupleIJNS5_1CILi128EEENS7_ILi112EEENS7_ILi64EEEEEELi64ENS_6half_tEfNS_4arch4Sm80ELb0ELb0ELb0ELb0ELb0ELb0ELb1ELb1EEENS1_21CollectiveEpilogueFwdINS6_IJS8_SA_S9_EEENS6_IJNS7_ILi1EEESI_SI_EEESC_SE_Li128ELb0ELb1ELb1ELb0EEENS1_19SingleTileSchedulerILb0ELb1ELb1ELi128EEEEEEEEEvNT_6ParamsE)
        /*00c8*/ 	.word	0x00000004


	//----- nvinfo : EIATTR_FRAME_SIZE
	.align		4
.L_44:
        /*00cc*/ 	.byte	0x04, 0x11
        /*00ce*/ 	.short	(.L_46 - .L_45)
	.align		4
.L_45:
        /*00d0*/ 	.word	index@(_ZN7cutlass13device_kernelIN5flash19enable_sm80_to_sm89INS1_16FlashAttnFwdSm80INS1_25CollectiveMainloopFwdSm80ILi4ELi1ELb0EN4cute5tupleIJNS5_1CILi128EEENS7_ILi112EEENS7_ILi64EEEEEELi64ENS_6half_tEfNS_4arch4Sm80ELb0ELb0ELb0ELb0ELb0ELb0ELb1ELb1EEENS1_21CollectiveEpilogueFwdINS6_IJS8_SA_S9_EEENS6_IJNS7_ILi1EEESI_SI_EEESC_SE_Li128ELb0ELb1ELb1ELb0EEENS1_19SingleTileSchedulerILb0ELb1ELb1ELi128EEEEEEEEEvNT_6ParamsE)
        /*00d4*/ 	.word	0x00000000


	//----- nvinfo : EIATTR_REGCOUNT
	.align		4
.L_46:
        /*00d8*/ 	.byte	0x04, 0x2f
        /*00da*/ 	.short	(.L_48 - .L_47)
	.align		4
.L_47:
        /*00dc*/ 	.word	index@(_ZN7cutlass13device_kernelIN5flash19enable_sm80_to_sm89INS1_16FlashAttnFwdSm80INS1_25CollectiveMainloopFwdSm80ILi4ELi1ELb0EN4cute5tupleIJNS5_1CILi128EEENS7_ILi80EEENS7_ILi64EEEEEELi64ENS_6half_tEfNS_4arch4Sm80ELb1ELb0ELb1ELb1ELb0ELb1ELb1ELb1EEENS1_21CollectiveEpilogueFwdINS6_IJS8_SA_S9_EEENS6_IJNS7_ILi1EEESI_SI_EEESC_SE_Li128ELb1ELb1ELb1ELb0EEENS1_36VarlenDynamicPersistentTileSchedulerILi128ELi80ELi128ELi128ELb1ELb1ELb0ELb1ELb1ELb1EEEEEEEEEvNT_6ParamsE)
        /*00e0*/ 	.word	0x00000004


	//----- nvinfo : EIATTR_FRAME_SIZE
	.align		4
.L_48:
        /*00e4*/ 	.byte	0x04, 0x11
        /*00e6*/ 	.short	(.L_50 - .L_49)
	.align		4
.L_49:
        /*00e8*/ 	.word	index@(_ZN7cutlass13device_kernelIN5flash19enable_sm80_to_sm89INS1_16FlashAttnFwdSm80INS1_25CollectiveMainloopFwdSm80ILi4ELi1ELb0EN4cute5tupleIJNS5_1CILi128EEENS7_ILi80EEENS7_ILi64EEEEEELi64ENS_6half_tEfNS_4arch4Sm80ELb1ELb0ELb1ELb1ELb0ELb1ELb1ELb1EEENS1_21CollectiveEpilogueFwdINS6_IJS8_SA_S9_EEENS6_IJNS7_ILi1EEESI_SI_EEESC_SE_Li128ELb1ELb1ELb1ELb0EEENS1_36VarlenDynamicPersistentTileSchedulerILi128ELi80ELi128ELi128ELb1ELb1ELb0ELb1ELb1ELb1EEEEEEEEEvNT_6ParamsE)
        /*00ec*/ 	.word	0x00000000


	//----- nvinfo : EIATTR_REGCOUNT
	.align		4
.L_50:
        /*00f0*/ 	.byte	0x04, 0x2f
        /*00f2*/ 	.short	(.L_52 - .L_51)
	.align		4
.L_51:
        /*00f4*/ 	.word	index@(_ZN7cutlass13device_kernelIN5flash19enable_sm80_to_sm89INS1_16FlashAttnFwdSm80INS1_25CollectiveMainloopFwdSm80ILi4ELi1ELb0EN4cute5tupleIJNS5_1CILi128EEENS7_ILi80EEENS7_ILi64EEEEEELi64ENS_6half_tEfNS_4arch4Sm80ELb1ELb0ELb1ELb1ELb0ELb0ELb1ELb1EEENS1_21CollectiveEpilogueFwdINS6_IJS8_SA_S9_EEENS6_IJNS7_ILi1EEESI_SI_EEESC_SE_Li128ELb1ELb1ELb1ELb0EEENS1_36VarlenDynamicPersistentTileSchedulerILi128ELi80ELi128ELi128ELb1ELb1ELb0ELb1ELb1ELb1EEEEEEEEEvNT_6ParamsE)
        /*00f8*/ 	.word	0x00000004


	//----- nvinfo : EIATTR_FRAME_SIZE
	.align		4
.L_52:
        /*00fc*/ 	.byte	0x04, 0x11
        /*00fe*/ 	.short	(.L_54 - .L_53)
	.align		4
.L_53:
        /*0100*/ 	.word	index@(_ZN7cutlass13device_kernelIN5flash19enable_sm80_to_sm89INS1_16FlashAttnFwdSm80INS1_25CollectiveMainloopFwdSm80ILi4ELi1ELb0EN4cute5tupleIJNS5_1CILi128EEENS7_ILi80EEENS7_ILi64EEEEEELi64ENS_6half_tEfNS_4arch4Sm80ELb1ELb0ELb1ELb1ELb0ELb0ELb1ELb1EEENS1_21CollectiveEpilogueFwdINS6_IJS8_SA_S9_EEENS6_IJNS7_ILi1EEESI_SI_EEESC_SE_Li128ELb1ELb1ELb1ELb0EEENS1_36VarlenDynamicPersistentTileSchedulerILi128ELi80ELi128ELi128ELb1ELb1ELb0ELb1ELb1ELb1EEEEEEEEEvNT_6ParamsE)
        /*0104*/ 	.word	0x00000000


	//----- nvinfo : EIATTR_REGCOUNT
	.align		4
.L_54:
        /*0108*/ 	.byte	0x04, 0x2f
        /*010a*/ 	.short	(.L_56 - .L_55)
	.align		4
.L_55:
        /*010c*/ 	.word	index@(_ZN7cutlass13device_kernelIN5flash19enable_sm80_to_sm89INS1_16FlashAttnFwdSm80INS1_25CollectiveMainloopFwdSm80ILi4ELi1ELb0EN4cute5tupleIJNS5_1CILi128EEENS7_ILi112EEENS7_ILi64EEEEEELi64ENS_6half_tEfNS_4arch4Sm80ELb1ELb0ELb1ELb0ELb0ELb0ELb1ELb1EEENS1_21CollectiveEpilogueFwdINS6_IJS8_SA_S9_EEENS6_IJNS7_ILi1EEESI_SI_EEESC_SE_Li128ELb0ELb1ELb1ELb0EEENS1_30DynamicPersistentTileSchedulerILi128ELi128ELb1ELb1ELb0EEEEEEEEEvNT_6ParamsE)
        /*0110*/ 	.word	0x00000004


	//----- nvinfo : EIATTR_FRAME_SIZE
	.align		4
.L_56:
        /*0114*/ 	.byte	0x04, 0x11
        /*0116*/ 	.short	(.L_58 - .L_57)
	.align		4
.L_57:
        /*0118*/ 	.word	index@(_ZN7cutlass13device_kernelIN5flash19enable_sm80_to_sm89INS1_16FlashAttnFwdSm80INS1_25CollectiveMainloopFwdSm80ILi4ELi1ELb0EN4cute5tupleIJNS5_1CILi128EEENS7_ILi112EEENS7_ILi64EEEEEELi64ENS_6half_tEfNS_4arch4Sm80ELb1ELb0ELb1ELb0ELb0ELb0ELb1ELb1EEENS1_21CollectiveEpilogueFwdINS6_IJS8_SA_S9_EEENS6_IJNS7_ILi1EEESI_SI_EEESC_SE_Li128ELb0ELb1ELb1ELb0EEENS1_30DynamicPersistentTileSchedulerILi128ELi128ELb1ELb1ELb0EEEEEEEEEvNT_6ParamsE)
        /*011c*/ 	.word	0x00000000


	//----- nvinfo : EIATTR_REGCOUNT
	.align		4
.L_58:
        /*0120*/ 	.byte	0x04, 0x2f
        /*0122*/ 	.short	(.L_60 - .L_59)
	.align		4
.L_59:
        /*0124*/ 	.word	index@(_ZN7cutlass13device_kernelIN5flash19enable_sm80_to_sm89INS1_16FlashAttnFwdSm80INS1_25CollectiveMainloopFwdSm80ILi4ELi1ELb0EN4cute5tupleIJNS5_1CILi128EEENS7_ILi80EEENS7_ILi64EEEEEELi64ENS_6half_tEfNS_4arch4Sm80ELb0ELb1ELb1ELb1ELb0ELb1ELb1ELb1EEENS1_21CollectiveEpilogueFwdINS6_IJS8_SA_S9_EEENS6_IJNS7_ILi1EEESI_SI_EEESC_SE_Li128ELb1ELb1ELb1ELb0EEENS1_36VarlenDynamicPersistentTileSchedulerILi128ELi80ELi128ELi128ELb1ELb1ELb0ELb1ELb0ELb1EEEEEEEEEvNT_6ParamsE)
        /*0128*/ 	.word	0x00000004


	//----- nvinfo : EIATTR_FRAME_SIZE
	.align		4
.L_60:
        /*012c*/ 	.byte	0x04, 0x11
        /*012e*/ 	.short	(.L_62 - .L_61)
	.align		4
.L_61:
        /*0130*/ 	.word	index@(_ZN7cutlass13device_kernelIN5flash19enable_sm80_to_sm89INS1_16FlashAttnFwdSm80INS1_25CollectiveMainloopFwdSm80ILi4ELi1ELb0EN4cute5tupleIJNS5_1CILi128EEENS7_ILi80EEENS7_ILi64EEEEEELi64ENS_6half_tEfNS_4arch4Sm80ELb0ELb1ELb1ELb1ELb0ELb1ELb1ELb1EEENS1_21CollectiveEpilogueFwdINS6_IJS8_SA_S9_EEENS6_IJNS7_ILi1EEESI_SI_EEESC_SE_Li128ELb1ELb1ELb1ELb0EEENS1_36VarlenDynamicPersistentTileSchedulerILi128ELi80ELi128ELi128ELb1ELb1ELb0ELb1ELb0ELb1EEEEEEEEEvNT_6ParamsE)
        /*0134*/ 	.word	0x00000000


	//----- nvinfo : EIATTR_REGCOUNT
	.align		4
.L_62:
        /*0138*/ 	.byte	0x04, 0x2f
        /*013a*/ 	.short	(.L_64 - .L_63)
	.align		4
.L_63:
        /*013c*/ 	.word	index@(_ZN7cutlass13device_kernelIN5flash19enable_sm80_to_sm89INS1_16FlashAttnFwdSm80INS1_25CollectiveMainloopFwdSm80ILi4ELi1ELb0EN4cute5tupleIJNS5_1CILi128EEENS7_ILi80EEENS7_ILi64EEEEEELi64ENS_6half_tEfNS_4arch4Sm80ELb0ELb1ELb1ELb1ELb0ELb0ELb1ELb1EEENS1_21CollectiveEpilogueFwdINS6_IJS8_SA_S9_EEENS6_IJNS7_ILi1EEESI_SI_EEESC_SE_Li128ELb1ELb1ELb1ELb0EEENS1_36VarlenDynamicPersistentTileSchedulerILi128ELi80ELi128ELi128ELb1ELb1ELb0ELb1ELb0ELb1EEEEEEEEEvNT_6ParamsE)
        /*0140*/ 	.word	0x00000004


	//----- nvinfo : EIATTR_FRAME_SIZE
	.align		4
.L_64:
        /*0144*/ 	.byte	0x04, 0x11
        /*0146*/ 	.short	(.L_66 - .L_65)
	.align		4
.L_65:
        /*0148*/ 	.word	index@(_ZN7cutlass13device_kernelIN5flash19enable_sm80_to_sm89INS1_16FlashAttnFwdSm80INS1_25CollectiveMainloopFwdSm80ILi4ELi1ELb0EN4cute5tupleIJNS5_1CILi128EEENS7_ILi80EEENS7_ILi64EEEEEELi64ENS_6half_tEfNS_4arch4Sm80ELb0ELb1ELb1ELb1ELb0ELb0ELb1ELb1EEENS1_21CollectiveEpilogueFwdINS6_IJS8_SA_S9_EEENS6_IJNS7_ILi1EEESI_SI_EEESC_SE_Li128ELb1ELb1ELb1ELb0EEENS1_36VarlenDynamicPersistentTileSchedulerILi128ELi80ELi128ELi128ELb1ELb1ELb0ELb1ELb0ELb1EEEEEEEEEvNT_6ParamsE)
        /*014c*/ 	.word	0x00000000


	//----- nvinfo : EIATTR_REGCOUNT
	.align		4
.L_66:
        /*0150*/ 	.byte	0x04, 0x2f
        /*0152*/ 	.short	(.L_68 - .L_67)
	.align		4
.L_67:
        /*0154*/ 	.word	index@(_ZN7cutlass13device_kernelIN5flash19enable_sm80_to_sm89INS1_16FlashAttnFwdSm80INS1_25CollectiveMainloopFwdSm80ILi4ELi1ELb0EN4cute5tupleIJNS5_1CILi128EEENS7_ILi96EEENS7_ILi64EEEEEELi64ENS_6half_tEfNS_4arch4Sm80ELb0ELb1ELb1ELb0ELb0ELb0ELb1ELb1EEENS1_21CollectiveEpilogueFwdINS6_IJS8_SA_S9_EEENS6_IJNS7_ILi1EEESI_SI_EEESC_SE_Li128ELb0ELb1ELb1ELb0EEENS1_19SingleTileSchedulerILb0ELb1ELb1ELi128EEEEEEEEEvNT_6ParamsE)
        /*0158*/ 	.word	0x00000004


	//----- nvinfo : EIATTR_FRAME_SIZE
	.align		4
.L_68:
        /*015c*/ 	.byte	0x04, 0x11
        /*015e*/ 	.short	(.L_70 - .L_69)
	.align		4
.L_69:
        /*0160*/ 	.word	index@(_ZN7cutlass13device_kernelIN5flash19enable_sm80_to_sm89INS1_16FlashAttnFwdSm80INS1_25CollectiveMainloopFwdSm80ILi4ELi1ELb0EN4cute5tupleIJNS5_1CILi128EEENS7_ILi96EEENS7_ILi64EEEEEELi64ENS_6half_tEfNS_4arch4Sm80ELb0ELb1ELb1ELb0ELb0ELb0ELb1ELb1EEENS1_21CollectiveEpilogueFwdINS6_IJS8_SA_S9_EEENS6_IJNS7_ILi1EEESI_SI_EEESC_SE_Li128ELb0ELb1ELb1ELb0EEENS1_19SingleTileSchedulerILb0ELb1ELb1ELi128EEEEEEEEEvNT_6ParamsE)
        /*0164*/ 	.word	0x00000000


	//----- nvinfo : EIATTR_REGCOUNT
	.align		4
.L_70:
        /*0168*/ 	.byte	0x04, 0x2f
        /*016a*/ 	.short	(.L_72 - .L_71)
	.align		4
.L_71:
        /*016c*/ 	.word	index@(_ZN7cutlass13device_kernelIN5flash19enable_sm80_to_sm89INS1_16FlashAttnFwdSm80INS1_25CollectiveMainloopFwdSm80ILi4ELi1ELb0EN4cute5tupleIJNS5_1CILi128EEENS7_ILi80EEENS7_ILi64EEEEEELi64ENS_6half_tEfNS_4arch4Sm80ELb0ELb0ELb1ELb1ELb0ELb1ELb1ELb1EEENS1_21CollectiveEpilogueFwdINS6_IJS8_SA_S9_EEENS6_IJNS7_ILi1EEESI_SI_EEESC_SE_Li128ELb1ELb1ELb1ELb0EEENS1_36VarlenDynamicPersistentTileSchedulerILi128ELi80ELi128ELi128ELb1ELb1ELb0ELb0ELb1ELb1EEEEEEEEEvNT_6ParamsE)
        /*0170*/ 	.word	0x00000004


	//----- nvinfo : EIATTR_FRAME_SIZE
	.align		4
.L_72:
        /*0174*/ 	.byte	0x04, 0x11
        /*0176*/ 	.short	(.L_74 - .L_73)
	.align		4
.L_73:
        /*0178*/ 	.word	index@(_ZN7cutlass13device_kernelIN5flash19enable_sm80_to_sm89INS1_16FlashAttnFwdSm80INS1_25CollectiveMainloopFwdSm80ILi4ELi1ELb0EN4cute5tupleIJNS5_1CILi128EEENS7_ILi80EEENS7_ILi64EEEEEELi64ENS_6half_tEfNS_4arch4Sm80ELb0ELb0ELb1ELb1ELb0ELb1ELb1ELb1EEENS1_21CollectiveEpilogueFwdINS6_IJS8_SA_S9_EEENS6_IJNS7_ILi1EEESI_SI_EEESC_SE_Li128ELb1ELb1ELb1ELb0EEENS1_36VarlenDynamicPersistentTileSchedulerILi128ELi80ELi128ELi128ELb1ELb1ELb0ELb0ELb1ELb1EEEEEEEEEvNT_6ParamsE)
        /*017c*/ 	.word	0x00000000


	//----- nvinfo : EIATTR_REGCOUNT
	.align		4
.L_74:
        /*0180*/ 	.byte	0x04, 0x2f
        /*0182*/ 	.short	(.L_76 - .L_75)
	.align		4
.L_75:
        /*0184*/ 	.word	index@(_ZN7cutlass13device_kernelIN5flash19enable_sm80_to_sm89INS1_16FlashAttnFwdSm80INS1_25CollectiveMainloopFwdSm80ILi4ELi1ELb0EN4cute5tupleIJNS5_1CILi128EEENS7_ILi80EEENS7_ILi64EEEEEELi64ENS_6half_tEfNS_4arch4Sm80ELb0ELb0ELb1ELb1ELb0ELb0ELb1ELb1EEENS1_21CollectiveEpilogueFwdINS6_IJS8_SA_S9_EEENS6_IJNS7_ILi1EEESI_SI_EEESC_SE_Li128ELb1ELb1ELb1ELb0EEENS1_36VarlenDynamicPersistentTileSchedulerILi128ELi80ELi128ELi128ELb1ELb1ELb0ELb0ELb1ELb1EEEEEEEEEvNT_6ParamsE)
        /*0188*/ 	.word	0x00000004


	//----- nvinfo : EIATTR_FRAME_SIZE
	.align		4
.L_76:
        /*018c*/ 	.byte	0x04, 0x11
        /*018e*/ 	.short	(.L_78 - .L_77)
	.align		4
.L_77:
        /*0190*/ 	.word	index@(_ZN7cutlass13device_kernelIN5flash19enable_sm80_to_sm89INS1_16FlashAttnFwdSm80INS1_25CollectiveMainloopFwdSm80ILi4ELi1ELb0EN4cute5tupleIJNS5_1CILi128EEENS7_ILi80EEENS7_ILi64EEEEEELi64ENS_6half_tEfNS_4arch4Sm80ELb0ELb0ELb1ELb1ELb0ELb0ELb1ELb1EEENS1_21CollectiveEpilogueFwdINS6_IJS8_SA_S9_EEENS6_IJNS7_ILi1EEESI_SI_EEESC_SE_Li128ELb1ELb1ELb1ELb0EEENS1_36VarlenDynamicPersistentTileSchedulerILi128ELi80ELi128ELi128ELb1ELb1ELb0ELb0ELb1ELb1EEEEEEEEEvNT_6ParamsE)
        /*0194*/ 	.word	0x00000000


	//----- nvinfo : EIATTR_REGCOUNT
	.align		4
.L_78:
        /*0198*/ 	.byte	0x04, 0x2f
        /*019a*/ 	.short	(.L_80 - .L_79)
	.align		4
.L_79:
        /*019c*/ 	.word	index@(_ZN7cutlass13device_kernelIN5flash19enable_sm80_to_sm89INS1_16FlashAttnFwdSm80INS1_25CollectiveMainloopFwdSm80ILi4ELi1ELb0EN4cute5tupleIJNS5_1CILi128EEENS7_ILi112EEENS7_ILi64EEEEEELi64ENS_6half_tEfNS_4arch4Sm80ELb0ELb0ELb1ELb0ELb0ELb0ELb1ELb1EEENS1_21CollectiveEpilogueFwdINS6_IJS8_SA_S9_EEENS6_IJNS7_ILi1EEESI_SI_EEESC_SE_Li128ELb0ELb1ELb1ELb0EEENS1_19SingleTileSchedulerILb0ELb1ELb1ELi128EEEEEEEEEvNT_6ParamsE)
        /*01a0*/ 	.word	0x00000004


	//----- nvinfo : EIATTR_FRAME_SIZE
	.align		4
.L_80:
        /*01a4*/ 	.byte	0x04, 0x11
        /*01a6*/ 	.short	(.L_82 - .L_81)
	.align		4
.L_81:
        /*01a8*/ 	.word	index@(_ZN7cutlass13device_kernelIN5flash19enable_sm80_to_sm89INS1_16FlashAttnFwdSm80INS1_25CollectiveMainloopFwdSm80ILi4ELi1ELb0EN4cute5tupleIJNS5_1CILi128EEENS7_ILi112EEENS7_ILi64EEEEEELi64ENS_6half_tEfNS_4arch4Sm80ELb0ELb0ELb1ELb0ELb0ELb0ELb1ELb1EEENS1_21CollectiveEpilogueFwdINS6_IJS8_SA_S9_EEENS6_IJNS7_ILi1EEESI_SI_EEESC_SE_Li128ELb0ELb1ELb1ELb0EEENS1_19SingleTileSchedulerILb0ELb1ELb1ELi128EEEEEEEEEvNT_6ParamsE)
        /*01ac*/ 	.word	0x00000000


	//----- nvinfo : EIATTR_MIN_STACK_SIZE
	.align		4
.L_82:
        /*01b0*/ 	.byte	0x04, 0x12
        /*01b2*/ 	.short	(.L_84 - .L_83)
	.align		4
.L_83:
        /*01b4*/ 	.word	index@(_ZN7cutlass13device_kernelIN5flash19enable_sm80_to_sm89INS1_16FlashAttnFwdSm80INS1_25CollectiveMainloopFwdSm80ILi4ELi1ELb0EN4cute5tupleIJNS5_1CILi128EEENS7_ILi112EEENS7_ILi64EEEEEELi64ENS_6half_tEfNS_4arch4Sm80ELb0ELb0ELb1ELb0ELb0ELb0ELb1ELb1EEENS1_21CollectiveEpilogueFwdINS6_IJS8_SA_S9_EEENS6_IJNS7_ILi1EEESI_SI_EEESC_SE_Li128ELb0ELb1ELb1ELb0EEENS1_19SingleTileSchedulerILb0ELb1ELb1ELi128EEEEEEEEEvNT_6ParamsE)
        /*01b8*/ 	.word	0x00000000


	//----- nvinfo : EIATTR_MIN_STACK_SIZE
	.align		4
.L_84:
        /*01bc*/ 	.byte	0x04, 0x12
        /*01be*/ 	.short	(.L_86 - .L_85)
	.align		4
.L_85:
        /*01c0*/ 	.word	index@(_ZN7cutlass13device_kernelIN5flash19enable_sm80_to_sm89INS1_16FlashAttnFwdSm80INS1_25CollectiveMainloopFwdSm80ILi4ELi1ELb0EN4cute5tupleIJNS5_1CILi128EEENS7_ILi80EEENS7_ILi64EEEEEELi64ENS_6half_tEfNS_4arch4Sm80ELb0ELb0ELb1ELb1ELb0ELb0ELb1ELb1EEENS1_21CollectiveEpilogueFwdINS6_IJS8_SA_S9_EEENS6_IJNS7_ILi1EEESI_SI_EEESC_SE_Li128ELb1ELb1ELb1ELb0EEENS1_36VarlenDynamicPersistentTileSchedulerILi128ELi80ELi128ELi128ELb1ELb1ELb0ELb0ELb1ELb1EEEEEEEEEvNT_6ParamsE)
        /*01c4*/ 	.word	0x00000000


	//----- nvinfo : EIATTR_MIN_STACK_SIZE
	.align		4
.L_86:
        /*01c8*/ 	.byte	0x04, 0x12
        /*01ca*/ 	.short	(.L_88 - .L_87)
	.align		4
.L_87:
        /*01cc*/ 	.word	index@(_ZN7cutlass13device_kernelIN5flash19enable_sm80_to_sm89INS1_16FlashAttnFwdSm80INS1_25CollectiveMainloopFwdSm80ILi4ELi1ELb0EN4cute5tupleIJNS5_1CILi128EEENS7_ILi80EEENS7_ILi64EEEEEELi64ENS_6half_tEfNS_4arch4Sm80ELb0ELb0ELb1ELb1ELb0ELb1ELb1ELb1EEENS1_21CollectiveEpilogueFwdINS6_IJS8_SA_S9_EEENS6_IJNS7_ILi1EEESI_SI_EEESC_SE_Li128ELb1ELb1ELb1ELb0EEENS1_36VarlenDynamicPersistentTileSchedulerILi128ELi80ELi128ELi128ELb1ELb1ELb0ELb0ELb1ELb1EEEEEEEEEvNT_6ParamsE)
        /*01d0*/ 	.word	0x00000000


	//----- nvinfo : EIATTR_MIN_STACK_SIZE
	.align		4
.L_88:
        /*01d4*/ 	.byte	0x04, 0x12
        /*01d6*/ 	.short	(.L_90 - .L_89)
	.align		4
.L_89:
        /*01d8*/ 	.word	index@(_ZN7cutlass13device_kernelIN5flash19enable_sm80_to_sm89INS1_16FlashAttnFwdSm80INS1_25CollectiveMainloopFwdSm80ILi4ELi1ELb0EN4cute5tupleIJNS5_1CILi128EEENS7_ILi96EEENS7_ILi64EEEEEELi64ENS_6half_tEfNS_4arch4Sm80ELb0ELb1ELb1ELb0ELb0ELb0ELb1ELb1EEENS1_21CollectiveEpilogueFwdINS6_IJS8_SA_S9_EEENS6_IJNS7_ILi1EEESI_SI_EEESC_SE_Li128ELb0ELb1ELb1ELb0EEENS1_19SingleTileSchedulerILb0ELb1ELb1ELi128EEEEEEEEEvNT_6ParamsE)
        /*01dc*/ 	.word	0x00000000


	//----- nvinfo : EIATTR_MIN_STACK_SIZE
	.align		4
.L_90:
        /*01e0*/ 	.byte	0x04, 0x12
        /*01e2*/ 	.short	(.L_92 - .L_91)
	.align		4
.L_91:
        /*01e4*/ 	.word	index@(_ZN7cutlass13device_kernelIN5flash19enable_sm80_to_sm89INS1_16FlashAttnFwdSm80INS1_25CollectiveMainloopFwdSm80ILi4ELi1ELb0EN4cute5tupleIJNS5_1CILi128EEENS7_ILi80EEENS7_ILi64EEEEEELi64ENS_6half_tEfNS_4arch4Sm80ELb0ELb1ELb1ELb1ELb0ELb0ELb1ELb1EEENS1_21CollectiveEpilogueFwdINS6_IJS8_SA_S9_EEENS6_IJNS7_ILi1EEESI_SI_EEESC_SE_Li128ELb1ELb1ELb1ELb0EEENS1_36VarlenDynamicPersistentTileSchedulerILi128ELi80ELi128ELi128ELb1ELb1ELb0ELb1ELb0ELb1EEEEEEEEEvNT_6ParamsE)
        /*01e8*/ 	.word	0x00000000


	//----- nvinfo : EIATTR_MIN_STACK_SIZE
	.align		4
.L_92:
        /*01ec*/ 	.byte	0x04, 0x12
        /*01ee*/ 	.short	(.L_94 - .L_93)
	.align		4
.L_93:
        /*01f0*/ 	.word	index@(_ZN7cutlass13device_kernelIN5flash19enable_sm80_to_sm89INS1_16FlashAttnFwdSm80INS1_25CollectiveMainloopFwdSm80ILi4ELi1ELb0EN4cute5tupleIJNS5_1CILi128EEENS7_ILi80EEENS7_ILi64EEEEEELi64ENS_6half_tEfNS_4arch4Sm80ELb0ELb1ELb1ELb1ELb0ELb1ELb1ELb1EEENS1_21CollectiveEpilogueFwdINS6_IJS8_SA_S9_EEENS6_IJNS7_ILi1EEESI_SI_EEESC_SE_Li128ELb1ELb1ELb1ELb0EEENS1_36VarlenDynamicPersistentTileSchedulerILi128ELi80ELi128ELi128ELb1ELb1ELb0ELb1ELb0ELb1EEEEEEEEEvNT_6ParamsE)
        /*01f4*/ 	.word	0x00000000


	//----- nvinfo : EIATTR_MIN_STACK_SIZE
	.align		4
.L_94:
        /*01f8*/ 	.byte	0x04, 0x12
        /*01fa*/ 	.short	(.L_96 - .L_95)
	.align		4
.L_95:
        /*01fc*/ 	.word	index@(_ZN7cutlass13device_kernelIN5flash19enable_sm80_to_sm89INS1_16FlashAttnFwdSm80INS1_25CollectiveMainloopFwdSm80ILi4ELi1ELb0EN4cute5tupleIJNS5_1CILi128EEENS7_ILi112EEENS7_ILi64EEEEEELi64ENS_6half_tEfNS_4arch4Sm80ELb1ELb0ELb1ELb0ELb0ELb0ELb1ELb1EEENS1_21CollectiveEpilogueFwdINS6_IJS8_SA_S9_EEENS6_IJNS7_ILi1EEESI_SI_EEESC_SE_Li128ELb0ELb1ELb1ELb0EEENS1_30DynamicPersistentTileSchedulerILi128ELi128ELb1ELb1ELb0EEEEEEEEEvNT_6ParamsE)
        /*0200*/ 	.word	0x00000000


	//----- nvinfo : EIATTR_MIN_STACK_SIZE
	.align		4
.L_96:
        /*0204*/ 	.byte	0x04, 0x12
        /*0206*/ 	.short	(.L_98 - .L_97)
	.align		4
.L_97:
        /*0208*/ 	.word	index@(_ZN7cutlass13device_kernelIN5flash19enable_sm80_to_sm89INS1_16FlashAttnFwdSm80INS1_25CollectiveMainloopFwdSm80ILi4ELi1ELb0EN4cute5tupleIJNS5_1CILi128EEENS7_ILi80EEENS7_ILi64EEEEEELi64ENS_6half_tEfNS_4arch4Sm80ELb1ELb0ELb1ELb1ELb0ELb0ELb1ELb1EEENS1_21CollectiveEpilogueFwdINS6_IJS8_SA_S9_EEENS6_IJNS7_ILi1EEESI_SI_EEESC_SE_Li128ELb1ELb1ELb1ELb0EEENS1_36VarlenDynamicPersistentTileSchedulerILi128ELi80ELi128ELi128ELb1ELb1ELb0ELb1ELb1ELb1EEEEEEEEEvNT_6ParamsE)
        /*020c*/ 	.word	0x00000000


	//----- nvinfo : EIATTR_MIN_STACK_SIZE
	.align		4
.L_98:
        /*0210*/ 	.byte	0x04, 0x12
        /*0212*/ 	.short	(.L_100 - .L_99)
	.align		4
.L_99:
        /*0214*/ 	.word	index@(_ZN7cutlass13device_kernelIN5flash19enable_sm80_to_sm89INS1_16FlashAttnFwdSm80INS1_25CollectiveMainloopFwdSm80ILi4ELi1ELb0EN4cute5tupleIJNS5_1CILi128EEENS7_ILi80EEENS7_ILi64EEEEEELi64ENS_6half_tEfNS_4arch4Sm80ELb1ELb0ELb1ELb1ELb0ELb1ELb1ELb1EEENS1_21CollectiveEpilogueFwdINS6_IJS8_SA_S9_EEENS6_IJNS7_ILi1EEESI_SI_EEESC_SE_Li128ELb1ELb1ELb1ELb0EEENS1_36VarlenDynamicPersistentTileSchedulerILi128ELi80ELi128ELi128ELb1ELb1ELb0ELb1ELb1ELb1EEEEEEEEEvNT_6ParamsE)
        /*0218*/ 	.word	0x00000000


	//----- nvinfo : EIATTR_MIN_STACK_SIZE
	.align		4
.L_100:
        /*021c*/ 	.byte	0x04, 0x12
        /*021e*/ 	.short	(.L_102 - .L_101)
	.align		4
.L_101:
        /*0220*/ 	.word	index@(_ZN7cutlass13device_kernelIN5flash19enable_sm80_to_sm89INS1_16FlashAttnFwdSm80INS1_25CollectiveMainloopFwdSm80ILi4ELi1ELb0EN4cute5tupleIJNS5_1CILi128EEENS7_ILi112EEENS7_ILi64EEEEEELi64ENS_6half_tEfNS_4arch4Sm80ELb0ELb0ELb0ELb0ELb0ELb0ELb1ELb1EEENS1_21CollectiveEpilogueFwdINS6_IJS8_SA_S9_EEENS6_IJNS7_ILi1EEESI_SI_EEESC_SE_Li128ELb0ELb1ELb1ELb0EEENS1_19SingleTileSchedulerILb0ELb1ELb1ELi128EEEEEEEEEvNT_6ParamsE)
        /*0224*/ 	.word	0x00000000


	//----- nvinfo : EIATTR_MIN_STACK_SIZE
	.align		4
.L_102:
        /*0228*/ 	.byte	0x04, 0x12
        /*022a*/ 	.short	(.L_104 - .L_103)
	.align		4
.L_103:
        /*022c*/ 	.word	index@(_ZN7cutlass13device_kernelIN5flash19enable_sm80_to_sm89INS1_16FlashAttnFwdSm80INS1_25CollectiveMainloopFwdSm80ILi4ELi1ELb0EN4cute5tupleIJNS5_1CILi128EEENS7_ILi80EEENS7_ILi64EEEEEELi64ENS_6half_tEfNS_4arch4Sm80ELb0ELb0ELb0ELb1ELb0ELb0ELb1ELb1EEENS1_21CollectiveEpilogueFwdINS6_IJS8_SA_S9_EEENS6_IJNS7_ILi1EEESI_SI_EEESC_SE_Li128ELb1ELb1ELb1ELb0EEENS1_36VarlenDynamicPersistentTileSchedulerILi128ELi80ELi128ELi128ELb1ELb1ELb0ELb0ELb1ELb1EEEEEEEEEvNT_6ParamsE)
        /*0230*/ 	.word	0x00000000


	//----- nvinfo : EIATTR_MIN_STACK_SIZE
	.align		4
.L_104:
        /*0234*/ 	.byte	0x04, 0x12
        /*0236*/ 	.short	(.L_106 - .L_105)
	.align		4
.L_105:
        /*0238*/ 	.word	index@(_ZN7cutlass13device_kernelIN5flash19enable_sm80_to_sm89INS1_16FlashAttnFwdSm80INS1_25CollectiveMainloopFwdSm80ILi4ELi1ELb0EN4cute5tupleIJNS5_1CILi128EEENS7_ILi80EEENS7_ILi64EEEEEELi64ENS_6half_tEfNS_4arch4Sm80ELb0ELb0ELb0ELb1ELb0ELb1ELb1ELb1EEENS1_21CollectiveEpilogueFwdINS6_IJS8_SA_S9_EEENS6_IJNS7_ILi1EEESI_SI_EEESC_SE_Li128ELb1ELb1ELb1ELb0EEENS1_36VarlenDynamicPersistentTileSchedulerILi128ELi80ELi128ELi128ELb1ELb1ELb0ELb0ELb1ELb1EEEEEEEEEvNT_6ParamsE)
        /*023c*/ 	.word	0x00000000


	//----- nvinfo : EIATTR_MIN_STACK_SIZE
	.align		4
.L_106:
        /*0240*/ 	.byte	0x04, 0x12
        /*0242*/ 	.short	(.L_108 - .L_107)
	.align		4
.L_107:
        /*0244*/ 	.word	index@(_ZN7cutlass13device_kernelIN5flash19enable_sm80_to_sm89INS1_16FlashAttnFwdSm80INS1_25CollectiveMainloopFwdSm80ILi4ELi1ELb0EN4cute5tupleIJNS5_1CILi128EEENS7_ILi96EEENS7_ILi64EEEEEELi64ENS_6half_tEfNS_4arch4Sm80ELb0ELb1ELb0ELb0ELb0ELb0ELb1ELb1EEENS1_21CollectiveEpilogueFwdINS6_IJS8_SA_S9_EEENS6_IJNS7_ILi1EEESI_SI_EEESC_SE_Li128ELb0ELb1ELb1ELb0EEENS1_19SingleTileSchedulerILb0ELb1ELb1ELi128EEEEEEEEEvNT_6ParamsE)
        /*0248*/ 	.word	0x00000000


	//----- nvinfo : EIATTR_MIN_STACK_SIZE
	.align		4
.L_108:
        /*024c*/ 	.byte	0x04, 0x12
        /*024e*/ 	.short	(.L_110 - .L_109)
	.align		4
.L_109:
        /*0250*/ 	.word	index@(_ZN7cutlass13device_kernelIN5flash19enable_sm80_to_sm89INS1_16FlashAttnFwdSm80INS1_25CollectiveMainloopFwdSm80ILi4ELi1ELb0EN4cute5tupleIJNS5_1CILi128EEENS7_ILi80EEENS7_ILi64EEEEEELi64ENS_6half_tEfNS_4arch4Sm80ELb0ELb1ELb0ELb1ELb0ELb0ELb1ELb1EEENS1_21CollectiveEpilogueFwdINS6_IJS8_SA_S9_EEENS6_IJNS7_ILi1EEESI_SI_EEESC_SE_Li128ELb1ELb1ELb1ELb0EEENS1_36VarlenDynamicPersistentTileSchedulerILi128ELi80ELi128ELi128ELb1ELb1ELb0ELb1ELb0ELb1EEEEEEEEEvNT_6ParamsE)
        /*0254*/ 	.word	0x00000000


	//----- nvinfo : EIATTR_MIN_STACK_SIZE
	.align		4
.L_110:
        /*0258*/ 	.byte	0x04, 0x12
        /*025a*/ 	.short	(.L_112 - .L_111)
	.align		4
.L_111:
        /*025c*/ 	.word	index@(_ZN7cutlass13device_kernelIN5flash19enable_sm80_to_sm89INS1_16FlashAttnFwdSm80INS1_25CollectiveMainloopFwdSm80ILi4ELi1ELb0EN4cute5tupleIJNS5_1CILi128EEENS7_ILi80EEENS7_ILi64EEEEEELi64ENS_6half_tEfNS_4arch4Sm80ELb0ELb1ELb0ELb1ELb0ELb1ELb1ELb1EEENS1_21CollectiveEpilogueFwdINS6_IJS8_SA_S9_EEENS6_IJNS7_ILi1EEESI_SI_EEESC_SE_Li128ELb1ELb1ELb1ELb0EEENS1_36VarlenDynamicPersistentTileSchedulerILi128ELi80ELi128ELi128ELb1ELb1ELb0ELb1ELb0ELb1EEEEEEEEEvNT_6ParamsE)
        /*0260*/ 	.word	0x00000000


	//----- nvinfo : EIATTR_MIN_STACK_SIZE
	.align		4
.L_112:
        /*0264*/ 	.byte	0x04, 0x12
        /*0266*/ 	.short	(.L_114 - .L_113)
	.align		4
.L_113:
        /*0268*/ 	.word	index@(_ZN7cutlass13device_kernelIN5flash19enable_sm80_to_sm89INS1_16FlashAttnFwdSm80INS1_25CollectiveMainloopFwdSm80ILi4ELi1ELb0EN4cute5tupleIJNS5_1CILi128EEENS7_ILi112EEENS7_ILi64EEEEEELi64ENS_6half_tEfNS_4arch4Sm80ELb1ELb0ELb0ELb0ELb0ELb0ELb1ELb1EEENS1_21CollectiveEpilogueFwdINS6_IJS8_SA_S9_EEENS6_IJNS7_ILi1EEESI_SI_EEESC_SE_Li128ELb0ELb1ELb1ELb0EEENS1_30DynamicPersistentTileSchedulerILi128ELi128ELb1ELb1ELb0EEEEEEEEEvNT_6ParamsE)
        /*026c*/ 	.word	0x00000000


	//----- nvinfo : EIATTR_MIN_STACK_SIZE
	.align		4
.L_114:
        /*0270*/ 	.byte	0x04, 0x12
        /*0272*/ 	.short	(.L_116 - .L_115)
	.align		4
.L_115:
        /*0274*/ 	.word	index@(_ZN7cutlass13device_kernelIN5flash19enable_sm80_to_sm89INS1_16FlashAttnFwdSm80INS1_25CollectiveMainloopFwdSm80ILi4ELi1ELb0EN4cute5tupleIJNS5_1CILi128EEENS7_ILi80EEENS7_ILi64EEEEEELi64ENS_6half_tEfNS_4arch4Sm80ELb1ELb0ELb0ELb1ELb0ELb0ELb1ELb1EEENS1_21CollectiveEpilogueFwdINS6_IJS8_SA_S9_EEENS6_IJNS7_ILi1EEESI_SI_EEESC_SE_Li128ELb1ELb1ELb1ELb0EEENS1_36VarlenDynamicPersistentTileSchedulerILi128ELi80ELi128ELi128ELb1ELb1ELb0ELb1ELb1ELb1EEEEEEEEEvNT_6ParamsE)
        /*0278*/ 	.word	0x00000000


	//----- nvinfo : EIATTR_MIN_STACK_SIZE
	.align		4
.L_116:
        /*027c*/ 	.byte	0x04, 0x12
        /*027e*/ 	.short	(.L_118 - .L_117)
	.align		4
.L_117:
        /*0280*/ 	.word	index@(_ZN7cutlass13device_kernelIN5flash19enable_sm80_to_sm89INS1_16FlashAttnFwdSm80INS1_25CollectiveMainloopFwdSm80ILi4ELi1ELb0EN4cute5tupleIJNS5_1CILi128EEENS7_ILi80EEENS7_ILi64EEEEEELi64ENS_6half_tEfNS_4arch4Sm80ELb1ELb0ELb0ELb1ELb0ELb1ELb1ELb1EEENS1_21CollectiveEpilogueFwdINS6_IJS8_SA_S9_EEENS6_IJNS7_ILi1EEESI_SI_EEESC_SE_Li128ELb1ELb1ELb1ELb0EEENS1_36VarlenDynamicPersistentTileSchedulerILi128ELi80ELi128ELi128ELb1ELb1ELb0ELb1ELb1ELb1EEEEEEEEEvNT_6ParamsE)
        /*0284*/ 	.word	0x00000000
.L_118:


//--------------------- .nv.compat                --------------------------
	.section	.nv.compat,"",@"SHT_CUDA_COMPAT_INFO"
	.align	4
        /*0000*/ 	.byte	0x02, 0x09, 0x01, 0x00, 0x02, 0x02, 0x01, 0x00, 0x02, 0x05, 0x05, 0x00, 0x03, 0x07, 0x01, 0x01
        /*0010*/ 	.byte	0x02, 0x03, 0x00, 0x00, 0x02, 0x06, 0x01, 0x00, 0x04, 0x0b, 0x08, 0x00, 0x00, 0x00, 0x00, 0x00
        /*0020*/ 	.byte	0x00, 0x00, 0x00, 0x00


//--------------------- .nv.info._ZN7cutlass13device_kernelIN5flash19enable_sm80_to_sm89INS1_16FlashAttnFwdSm80INS1_25CollectiveMainloopFwdSm80ILi4ELi1ELb0EN4cute5tupleIJNS5_1CILi128EEENS7_ILi112EEENS7_ILi64EEEEEELi64ENS_6half_tEfNS_4arch4Sm80ELb0ELb0ELb1ELb0ELb0ELb0ELb1ELb1EEENS1_21CollectiveEpilogueFwdINS6_IJS8_SA_S9_EEENS6_IJNS7_ILi1EEESI_SI_EEESC_SE_Li128ELb0ELb1ELb1ELb0EEENS1_19SingleTileSchedulerILb0ELb1ELb1ELi128EEEEEEEEEvNT_6ParamsE --------------------------
	.section	.nv.info._ZN7cutlass13device_kernelIN5flash19enable_sm80_to_sm89INS1_16FlashAttnFwdSm80INS1_25CollectiveMainloopFwdSm80ILi4ELi1ELb0EN4cute5tupleIJNS5_1CILi128EEENS7_ILi112EEENS7_ILi64EEEEEELi64ENS_6half_tEfNS_4arch4Sm80ELb0ELb0ELb1ELb0ELb0ELb0ELb1ELb1EEENS1_21CollectiveEpilogueFwdINS6_IJS8_SA_S9_EEENS6_IJNS7_ILi1EEESI_SI_EEESC_SE_Li128ELb0ELb1ELb1ELb0EEENS1_19SingleTileSchedulerILb0ELb1ELb1ELi128EEEEEEEEEvNT_6ParamsE,"",@"SHT_CUDA_INFO"
	.sectionflags	@""
	.align	4


	//----- nvinfo : EIATTR_CUDA_API_VERSION
	.align		4
        /*0000*/ 	.byte	0x04, 0x37
        /*0002*/ 	.short	(.L_120 - .L_119)
.L_119:
        /*0004*/ 	.word	0x00000082


	//----- nvinfo : EIATTR_KPARAM_INFO
	.align		4
.L_120:
        /*0008*/ 	.byte	0x04, 0x17
        /*000a*/ 	.short	(.L_122 - .L_121)
.L_121:
        /*000c*/ 	.word	0x00000000
        /*0010*/ 	.short	0x0000
        /*0012*/ 	.short	0x0000
        /*0014*/ 	.byte	0x00, 0xf0, 0x61, 0x10


	//----- nvinfo : EIATTR_SPARSE_MMA_MASK
	.align		4
.L_122:
        /*0018*/ 	.byte	0x03, 0x50
        /*001a*/ 	.short	0x0000


	//----- nvinfo : EIATTR_MAXREG_COUNT
	.align		4
        /*001c*/ 	.byte	0x03, 0x1b
        /*001e*/ 	.short	0x00ff


	//----- nvinfo : EIATTR_MERCURY_ISA_VERSION
	.align		4
        /*0020*/ 	.byte	0x03, 0x5f
        /*0022*/ 	.short	0x0101


	//----- nvinfo : EIATTR_EXIT_INSTR_OFFSETS
	.align		4
        /*0024*/ 	.byte	0x04, 0x1c
        /*0026*/ 	.short	(.L_124 - .L_123)


	//   ....[0]....
.L_123:
        /*0028*/ 	.word	0x00000010


	//----- nvinfo : EIATTR_MAX_THREADS
	.align		4
.L_124:
        /*002c*/ 	.byte	0x04, 0x05
        /*002e*/ 	.short	(.L_126 - .L_125)
.L_125:
        /*0030*/ 	.word	0x00000080
        /*0034*/ 	.word	0x00000001
        /*0038*/ 	.word	0x00000001


	//----- nvinfo : EIATTR_CBANK_PARAM_SIZE
	.align		4
.L_126:
        /*003c*/ 	.byte	0x03, 0x19
        /*003e*/ 	.short	0x0418


	//----- nvinfo : EIATTR_PARAM_CBANK
	.align		4
        /*0040*/ 	.byte	0x04, 0x0a
        /*0042*/ 	.short	(.L_128 - .L_127)
	.align		4
.L_127:
        /*0044*/ 	.word	index@(.nv.constant0._ZN7cutlass13device_kernelIN5flash19enable_sm80_to_sm89INS1_16FlashAttnFwdSm80INS1_25CollectiveMainloopFwdSm80ILi4ELi1ELb0EN4cute5tupleIJNS5_1CILi128EEENS7_ILi112EEENS7_ILi64EEEEEELi64ENS_6half_tEfNS_4arch4Sm80ELb0ELb0ELb1ELb0ELb0ELb0ELb1ELb1EEENS1_21CollectiveEpilogueFwdINS6_IJS8_SA_S9_EEENS6_IJNS7_ILi1EEESI_SI_EEESC_SE_Li128ELb0ELb1ELb1ELb0EEENS1_19SingleTileSchedulerILb0ELb1ELb1ELi128EEEEEEEEEvNT_6ParamsE)
        /*0048*/ 	.short	0x0210
        /*004a*/ 	.short	0x0418


	//----- nvinfo : EIATTR_SW_WAR
	.align		4
.L_128:
        /*004c*/ 	.byte	0x04, 0x36
        /*004e*/ 	.short	(.L_130 - .L_129)
.L_129:
        /*0050*/ 	.word	0x00000008
.L_130:


//--------------------- .nv.info._ZN7cutlass13device_kernelIN5flash19enable_sm80_to_sm89INS1_16FlashAttnFwdSm80INS1_25CollectiveMainloopFwdSm80ILi4ELi1ELb0EN4cute5tupleIJNS5_1CILi128EEENS7_ILi80EEENS7_ILi64EEEEEELi64ENS_6half_tEfNS_4arch4Sm80ELb0ELb0ELb1ELb1ELb0ELb0ELb1ELb1EEENS1_21CollectiveEpilogueFwdINS6_IJS8_SA_S9_EEENS6_IJNS7_ILi1EEESI_SI_EEESC_SE_Li128ELb1ELb1ELb1ELb0EEENS1_36VarlenDynamicPersistentTileSchedulerILi128ELi80ELi128ELi128ELb1ELb1ELb0ELb0ELb1ELb1EEEEEEEEEvNT_6ParamsE --------------------------
	.section	.nv.info._ZN7cutlass13device_kernelIN5flash19enable_sm80_to_sm89INS1_16FlashAttnFwdSm80INS1_25CollectiveMainloopFwdSm80ILi4ELi1ELb0EN4cute5tupleIJNS5_1CILi128EEENS7_ILi80EEENS7_ILi64EEEEEELi64ENS_6half_tEfNS_4arch4Sm80ELb0ELb0ELb1ELb1ELb0ELb0ELb1ELb1EEENS1_21CollectiveEpilogueFwdINS6_IJS8_SA_S9_EEENS6_IJNS7_ILi1EEESI_SI_EEESC_SE_Li128ELb1ELb1ELb1ELb0EEENS1_36VarlenDynamicPersistentTileSchedulerILi128ELi80ELi128ELi128ELb1ELb1ELb0ELb0ELb1ELb1EEEEEEEEEvNT_6ParamsE,"",@"SHT_CUDA_INFO"
	.sectionflags	@""
	.align	4


	//----- nvinfo : EIATTR_CUDA_API_VERSION
	.align		4
        /*0000*/ 	.byte	0x04, 0x37
        /*0002*/ 	.short	(.L_132 - .L_131)
.L_131:
        /*0004*/ 	.word	0x00000082


	//----- nvinfo : EIATTR_KPARAM_INFO
	.align		4
.L_132:
        /*0008*/ 	.byte	0x04, 0x17
        /*000a*/ 	.short	(.L_134 - .L_133)
.L_133:
        /*000c*/ 	.word	0x00000000
        /*0010*/ 	.short	0x0000
        /*0012*/ 	.short	0x0000
        /*0014*/ 	.byte	0x00, 0xf0, 0xe1, 0x10


	//----- nvinfo : EIATTR_SPARSE_MMA_MASK
	.align		4
.L_134:
        /*0018*/ 	.byte	0x03, 0x50
        /*001a*/ 	.short	0x0000


	//----- nvinfo : EIATTR_MAXREG_COUNT
	.align		4
        /*001c*/ 	.byte	0x03, 0x1b
        /*001e*/ 	.short	0x00ff


	//----- nvinfo : EIATTR_MERCURY_ISA_VERSION
	.align		4
        /*0020*/ 	.byte	0x03, 0x5f
        /*0022*/ 	.short	0x0101


	//----- nvinfo : EIATTR_EXIT_INSTR_OFFSETS
	.align		4
        /*0024*/ 	.byte	0x04, 0x1c
        /*0026*/ 	.short	(.L_136 - .L_135)


	//   ....[0]....
.L_135:
        /*0028*/ 	.word	0x00000010


	//----- nvinfo : EIATTR_MAX_THREADS
	.align		4
.L_136:
        /*002c*/ 	.byte	0x04, 0x05
        /*002e*/ 	.short	(.L_138 - .L_137)
.L_137:
        /*0030*/ 	.word	0x00000080
        /*0034*/ 	.word	0x00000001
        /*0038*/ 	.word	0x00000001


	//----- nvinfo : EIATTR_CBANK_PARAM_SIZE
	.align		4
.L_138:
        /*003c*/ 	.byte	0x03, 0x19
        /*003e*/ 	.short	0x0438


	//----- nvinfo : EIATTR_PARAM_CBANK
	.align		4
        /*0040*/ 	.byte	0x04, 0x0a
        /*0042*/ 	.short	(.L_140 - .L_139)
	.align		4
.L_139:
        /*0044*/ 	.word	index@(.nv.constant0._ZN7cutlass13device_kernelIN5flash19enable_sm80_to_sm89INS1_16FlashAttnFwdSm80INS1_25CollectiveMainloopFwdSm80ILi4ELi1ELb0EN4cute5tupleIJNS5_1CILi128EEENS7_ILi80EEENS7_ILi64EEEEEELi64ENS_6half_tEfNS_4arch4Sm80ELb0ELb0ELb1ELb1ELb0ELb0ELb1ELb1EEENS1_21CollectiveEpilogueFwdINS6_IJS8_SA_S9_EEENS6_IJNS7_ILi1EEESI_SI_EEESC_SE_Li128ELb1ELb1ELb1ELb0EEENS1_36VarlenDynamicPersistentTileSchedulerILi128ELi80ELi128ELi128ELb1ELb1ELb0ELb0ELb1ELb1EEEEEEEEEvNT_6ParamsE)
        /*0048*/ 	.short	0x0210
        /*004a*/ 	.short	0x0438


	//----- nvinfo : EIATTR_SW_WAR
	.align		4
.L_140:
        /*004c*/ 	.byte	0x04, 0x36
        /*004e*/ 	.short	(.L_142 - .L_141)
.L_141:
        /*0050*/ 	.word	0x00000008
.L_142:


//--------------------- .nv.info._ZN7cutlass13device_kernelIN5flash19enable_sm80_to_sm89INS1_16FlashAttnFwdSm80INS1_25CollectiveMainloopFwdSm80ILi4ELi1ELb0EN4cute5tupleIJNS5_1CILi128EEENS7_ILi80EEENS7_ILi64EEEEEELi64ENS_6half_tEfNS_4arch4Sm80ELb0ELb0ELb1ELb1ELb0ELb1ELb1ELb1EEENS1_21CollectiveEpilogueFwdINS6_IJS8_SA_S9_EEENS6_IJNS7_ILi1EEESI_SI_EEESC_SE_Li128ELb1ELb1ELb1ELb0EEENS1_36VarlenDynamicPersistentTileSchedulerILi128ELi80ELi128ELi128ELb1ELb1ELb0ELb0ELb1ELb1EEEEEEEEEvNT_6ParamsE --------------------------
	.section	.nv.info._ZN7cutlass13device_kernelIN5flash19enable_sm80_to_sm89INS1_16FlashAttnFwdSm80INS1_25CollectiveMainloopFwdSm80ILi4ELi1ELb0EN4cute5tupleIJNS5_1CILi128EEENS7_ILi80EEENS7_ILi64EEEEEELi64ENS_6half_tEfNS_4arch4Sm80ELb0ELb0ELb1ELb1ELb0ELb1ELb1ELb1EEENS1_21CollectiveEpilogueFwdINS6_IJS8_SA_S9_EEENS6_IJNS7_ILi1EEESI_SI_EEESC_SE_Li128ELb1ELb1ELb1ELb0EEENS1_36VarlenDynamicPersistentTileSchedulerILi128ELi80ELi128ELi128ELb1ELb1ELb0ELb0ELb1ELb1EEEEEEEEEvNT_6ParamsE,"",@"SHT_CUDA_INFO"
	.sectionflags	@""
	.align	4


	//----- nvinfo : EIATTR_CUDA_API_VERSION
	.align		4
        /*0000*/ 	.byte	0x04, 0x37
        /*0002*/ 	.short	(.L_144 - .L_143)
.L_143:
        /*0004*/ 	.word	0x00000082


	//----- nvinfo : EIATTR_KPARAM_INFO
	.align		4
.L_144:
        /*0008*/ 	.byte	0x04, 0x17
        /*000a*/ 	.short	(.L_146 - .L_145)
.L_145:
        /*000c*/ 	.word	0x00000000
        /*0010*/ 	.short	0x0000
        /*0012*/ 	.short	0x0000
        /*0014*/ 	.byte	0x00, 0xf0, 0xe1, 0x10


	//----- nvinfo : EIATTR_SPARSE_MMA_MASK
	.align		4
.L_146:
        /*0018*/ 	.byte	0x03, 0x50
        /*001a*/ 	.short	0x0000


	//----- nvinfo : EIATTR_MAXREG_COUNT
	.align		4
        /*001c*/ 	.byte	0x03, 0x1b
        /*001e*/ 	.short	0x00ff


	//----- nvinfo : EIATTR_MERCURY_ISA_VERSION
	.align		4
        /*0020*/ 	.byte	0x03, 0x5f
        /*0022*/ 	.short	0x0101


	//----- nvinfo : EIATTR_EXIT_INSTR_OFFSETS
	.align		4
        /*0024*/ 	.byte	0x04, 0x1c
        /*0026*/ 	.short	(.L_148 - .L_147)


	//   ....[0]....
.L_147:
        /*0028*/ 	.word	0x00000010


	//----- nvinfo : EIATTR_MAX_THREADS
	.align		4
.L_148:
        /*002c*/ 	.byte	0x04, 0x05
        /*002e*/ 	.short	(.L_150 - .L_149)
.L_149:
        /*0030*/ 	.word	0x00000080
        /*0034*/ 	.word	0x00000001
        /*0038*/ 	.word	0x00000001


	//----- nvinfo : EIATTR_CBANK_PARAM_SIZE
	.align		4
.L_150:
        /*003c*/ 	.byte	0x03, 0x19
        /*003e*/ 	.short	0x0438


	//----- nvinfo : EIATTR_PARAM_CBANK
	.align		4
        /*0040*/ 	.byte	0x04, 0x0a
        /*0042*/ 	.short	(.L_152 - .L_151)
	.align		4
.L_151:
        /*0044*/ 	.word	index@(.nv.constant0._ZN7cutlass13device_kernelIN5flash19enable_sm80_to_sm89INS1_16FlashAttnFwdSm80INS1_25CollectiveMainloopFwdSm80ILi4ELi1ELb0EN4cute5tupleIJNS5_1CILi128EEENS7_ILi80EEENS7_ILi64EEEEEELi64ENS_6half_tEfNS_4arch4Sm80ELb0ELb0ELb1ELb1ELb0ELb1ELb1ELb1EEENS1_21CollectiveEpilogueFwdINS6_IJS8_SA_S9_EEENS6_IJNS7_ILi1EEESI_SI_EEESC_SE_Li128ELb1ELb1ELb1ELb0EEENS1_36VarlenDynamicPersistentTileSchedulerILi128ELi80ELi128ELi128ELb1ELb1ELb0ELb0ELb1ELb1EEEEEEEEEvNT_6ParamsE)
        /*0048*/ 	.short	0x0210
        /*004a*/ 	.short	0x0438


	//----- nvinfo : EIATTR_SW_WAR
	.align		4
.L_152:
        /*004c*/ 	.byte	0x04, 0x36
        /*004e*/ 	.short	(.L_154 - .L_153)
.L_153:
        /*0050*/ 	.word	0x00000008
.L_154:


//--------------------- .nv.info._ZN7cutlass13device_kernelIN5flash19enable_sm80_to_sm89INS1_16FlashAttnFwdSm80INS1_25CollectiveMainloopFwdSm80ILi4ELi1ELb0EN4cute5tupleIJNS5_1CILi128EEENS7_ILi96EEENS7_ILi64EEEEEELi64ENS_6half_tEfNS_4arch4Sm80ELb0ELb1ELb1ELb0ELb0ELb0ELb1ELb1EEENS1_21CollectiveEpilogueFwdINS6_IJS8_SA_S9_EEENS6_IJNS7_ILi1EEESI_SI_EEESC_SE_Li128ELb0ELb1ELb1ELb0EEENS1_19SingleTileSchedulerILb0ELb1ELb1ELi128EEEEEEEEEvNT_6ParamsE --------------------------
	.section	.nv.info._ZN7cutlass13device_kernelIN5flash19enable_sm80_to_sm89INS1_16FlashAttnFwdSm80INS1_25CollectiveMainloopFwdSm80ILi4ELi1ELb0EN4cute5tupleIJNS5_1CILi128EEENS7_ILi96EEENS7_ILi64EEEEEELi64ENS_6half_tEfNS_4arch4Sm80ELb0ELb1ELb1ELb0ELb0ELb0ELb1ELb1EEENS1_21CollectiveEpilogueFwdINS6_IJS8_SA_S9_EEENS6_IJNS7_ILi1EEESI_SI_EEESC_SE_Li128ELb0ELb1ELb1ELb0EEENS1_19SingleTileSchedulerILb0ELb1ELb1ELi128EEEEEEEEEvNT_6ParamsE,"",@"SHT_CUDA_INFO"
	.sectionflags	@""
	.align	4


	//----- nvinfo : EIATTR_CUDA_API_VERSION
	.align		4
        /*0000*/ 	.byte	0x04, 0x37
        /*0002*/ 	.short	(.L_156 - .L_155)
.L_155:
        /*0004*/ 	.word	0x00000082


	//----- nvinfo : EIATTR_KPARAM_INFO
	.align		4
.L_156:
        /*0008*/ 	.byte	0x04, 0x17
        /*000a*/ 	.short	(.L_158 - .L_157)
.L_157:
        /*000c*/ 	.word	0x00000000
        /*0010*/ 	.short	0x0000
        /*0012*/ 	.short	0x0000
        /*0014*/ 	.byte	0x00, 0xf0, 0x61, 0x10


	//----- nvinfo : EIATTR_SPARSE_MMA_MASK
	.align		4
.L_158:
        /*0018*/ 	.byte	0x03, 0x50
        /*001a*/ 	.short	0x0000


	//----- nvinfo : EIATTR_MAXREG_COUNT
	.align		4
        /*001c*/ 	.byte	0x03, 0x1b
        /*001e*/ 	.short	0x00ff


	//----- nvinfo : EIATTR_MERCURY_ISA_VERSION
	.align		4
        /*0020*/ 	.byte	0x03, 0x5f
        /*0022*/ 	.short	0x0101


	//----- nvinfo : EIATTR_EXIT_INSTR_OFFSETS
	.align		4
        /*0024*/ 	.byte	0x04, 0x1c
        /*0026*/ 	.short	(.L_160 - .L_159)


	//   ....[0]....
.L_159:
        /*0028*/ 	.word	0x00000010


	//----- nvinfo : EIATTR_MAX_THREADS
	.align		4
.L_160:
        /*002c*/ 	.byte	0x04, 0x05
        /*002e*/ 	.short	(.L_162 - .L_161)
.L_161:
        /*0030*/ 	.word	0x00000080
        /*0034*/ 	.word	0x00000001
        /*0038*/ 	.word	0x00000001


	//----- nvinfo : EIATTR_CBANK_PARAM_SIZE
	.align		4
.L_162:
        /*003c*/ 	.byte	0x03, 0x19
        /*003e*/ 	.short	0x0418


	//----- nvinfo : EIATTR_PARAM_CBANK
	.align		4
        /*0040*/ 	.byte	0x04, 0x0a
        /*0042*/ 	.short	(.L_164 - .L_163)
	.align		4
.L_163:
        /*0044*/ 	.word	index@(.nv.constant0._ZN7cutlass13device_kernelIN5flash19enable_sm80_to_sm89INS1_16FlashAttnFwdSm80INS1_25CollectiveMainloopFwdSm80ILi4ELi1ELb0EN4cute5tupleIJNS5_1CILi128EEENS7_ILi96EEENS7_ILi64EEEEEELi64ENS_6half_tEfNS_4arch4Sm80ELb0ELb1ELb1ELb0ELb0ELb0ELb1ELb1EEENS1_21CollectiveEpilogueFwdINS6_IJS8_SA_S9_EEENS6_IJNS7_ILi1EEESI_SI_EEESC_SE_Li128ELb0ELb1ELb1ELb0EEENS1_19SingleTileSchedulerILb0ELb1ELb1ELi128EEEEEEEEEvNT_6ParamsE)
        /*0048*/ 	.short	0x0210
        /*004a*/ 	.short	0x0418


	//----- nvinfo : EIATTR_SW_WAR
	.align		4
.L_164:
        /*004c*/ 	.byte	0x04, 0x36
        /*004e*/ 	.short	(.L_166 - .L_165)
.L_165:
        /*0050*/ 	.word	0x00000008
.L_166:


//--------------------- .nv.info._ZN7cutlass13device_kernelIN5flash19enable_sm80_to_sm89INS1_16FlashAttnFwdSm80INS1_25CollectiveMainloopFwdSm80ILi4ELi1ELb0EN4cute5tupleIJNS5_1CILi128EEENS7_ILi80EEENS7_ILi64EEEEEELi64ENS_6half_tEfNS_4arch4Sm80ELb0ELb1ELb1ELb1ELb0ELb0ELb1ELb1EEENS1_21CollectiveEpilogueFwdINS6_IJS8_SA_S9_EEENS6_IJNS7_ILi1EEESI_SI_EEESC_SE_Li128ELb1ELb1ELb1ELb0EEENS1_36VarlenDynamicPersistentTileSchedulerILi128ELi80ELi128ELi128ELb1ELb1ELb0ELb1ELb0ELb1EEEEEEEEEvNT_6ParamsE --------------------------
	.section	.nv.info._ZN7cutlass13device_kernelIN5flash19enable_sm80_to_sm89INS1_16FlashAttnFwdSm80INS1_25CollectiveMainloopFwdSm80ILi4ELi1ELb0EN4cute5tupleIJNS5_1CILi128EEENS7_ILi80EEENS7_ILi64EEEEEELi64ENS_6half_tEfNS_4arch4Sm80ELb0ELb1ELb1ELb1ELb0ELb0ELb1ELb1EEENS1_21CollectiveEpilogueFwdINS6_IJS8_SA_S9_EEENS6_IJNS7_ILi1EEESI_SI_EEESC_SE_Li128ELb1ELb1ELb1ELb0EEENS1_36VarlenDynamicPersistentTileSchedulerILi128ELi80ELi128ELi128ELb1ELb1ELb0ELb1ELb0ELb1EEEEEEEEEvNT_6ParamsE,"",@"SHT_CUDA_INFO"
	.sectionflags	@""
	.align	4


	//----- nvinfo : EIATTR_CUDA_API_VERSION
	.align		4
        /*0000*/ 	.byte	0x04, 0x37
        /*0002*/ 	.short	(.L_168 - .L_167)
.L_167:
        /*0004*/ 	.word	0x00000082


	//----- nvinfo : EIATTR_KPARAM_INFO
	.align		4
.L_168:
        /*0008*/ 	.byte	0x04, 0x17
        /*000a*/ 	.short	(.L_170 - .L_169)
.L_169:
        /*000c*/ 	.word	0x00000000
        /*0010*/ 	.short	0x0000
        /*0012*/ 	.short	0x0000
        /*0014*/ 	.byte	0x00, 0xf0, 0xe1, 0x10


	//----- nvinfo : EIATTR_SPARSE_MMA_MASK
	.align		4
.L_170:
        /*0018*/ 	.byte	0x03, 0x50
        /*001a*/ 	.short	0x0000


	//----- nvinfo : EIATTR_MAXREG_COUNT
	.align		4
        /*001c*/ 	.byte	0x03, 0x1b
        /*001e*/ 	.short	0x00ff


	//----- nvinfo : EIATTR_MERCURY_ISA_VERSION
	.align		4
        /*0020*/ 	.byte	0x03, 0x5f
        /*0022*/ 	.short	0x0101


	//----- nvinfo : EIATTR_EXIT_INSTR_OFFSETS
	.align		4
        /*0024*/ 	.byte	0x04, 0x1c
        /*0026*/ 	.short	(.L_172 - .L_171)


	//   ....[0]....
.L_171:
        /*0028*/ 	.word	0x00000010


	//----- nvinfo : EIATTR_MAX_THREADS
	.align		4
.L_172:
        /*002c*/ 	.byte	0x04, 0x05
        /*002e*/ 	.short	(.L_174 - .L_173)
.L_173:
        /*0030*/ 	.word	0x00000080
        /*0034*/ 	.word	0x00000001
        /*0038*/ 	.word	0x00000001


	//----- nvinfo : EIATTR_CBANK_PARAM_SIZE
	.align		4
.L_174:
        /*003c*/ 	.byte	0x03, 0x19
        /*003e*/ 	.short	0x0438


	//----- nvinfo : EIATTR_PARAM_CBANK
	.align		4
        /*0040*/ 	.byte	0x04, 0x0a
        /*0042*/ 	.short	(.L_176 - .L_175)
	.align		4
.L_175:
        /*0044*/ 	.word	index@(.nv.constant0._ZN7cutlass13device_kernelIN5flash19enable_sm80_to_sm89INS1_16FlashAttnFwdSm80INS1_25CollectiveMainloopFwdSm80ILi4ELi1ELb0EN4cute5tupleIJNS5_1CILi128EEENS7_ILi80EEENS7_ILi64EEEEEELi64ENS_6half_tEfNS_4arch4Sm80ELb0ELb1ELb1ELb1ELb0ELb0ELb1ELb1EEENS1_21CollectiveEpilogueFwdINS6_IJS8_SA_S9_EEENS6_IJNS7_ILi1EEESI_SI_EEESC_SE_Li128ELb1ELb1ELb1ELb0EEENS1_36VarlenDynamicPersistentTileSchedulerILi128ELi80ELi128ELi128ELb1ELb1ELb0ELb1ELb0ELb1EEEEEEEEEvNT_6ParamsE)
        /*0048*/ 	.short	0x0210
        /*004a*/ 	.short	0x0438


	//----- nvinfo : EIATTR_SW_WAR
	.align		4
.L_176:
        /*004c*/ 	.byte	0x04, 0x36
        /*004e*/ 	.short	(.L_178 - .L_177)
.L_177:
        /*0050*/ 	.word	0x00000008
.L_178:


//--------------------- .nv.info._ZN7cutlass13device_kernelIN5flash19enable_sm80_to_sm89INS1_16FlashAttnFwdSm80INS1_25CollectiveMainloopFwdSm80ILi4ELi1ELb0EN4cute5tupleIJNS5_1CILi128EEENS7_ILi80EEENS7_ILi64EEEEEELi64ENS_6half_tEfNS_4arch4Sm80ELb0ELb1ELb1ELb1ELb0ELb1ELb1ELb1EEENS1_21CollectiveEpilogueFwdINS6_IJS8_SA_S9_EEENS6_IJNS7_ILi1EEESI_SI_EEESC_SE_Li128ELb1ELb1ELb1ELb0EEENS1_36VarlenDynamicPersistentTileSchedulerILi128ELi80ELi128ELi128ELb1ELb1ELb0ELb1ELb0ELb1EEEEEEEEEvNT_6ParamsE --------------------------
	.section	.nv.info._ZN7cutlass13device_kernelIN5flash19enable_sm80_to_sm89INS1_16FlashAttnFwdSm80INS1_25CollectiveMainloopFwdSm80ILi4ELi1ELb0EN4cute5tupleIJNS5_1CILi128EEENS7_ILi80EEENS7_ILi64EEEEEELi64ENS_6half_tEfNS_4arch4Sm80ELb0ELb1ELb1ELb1ELb0ELb1ELb1ELb1EEENS1_21CollectiveEpilogueFwdINS6_IJS8_SA_S9_EEENS6_IJNS7_ILi1EEESI_SI_EEESC_SE_Li128ELb1ELb1ELb1ELb0EEENS1_36VarlenDynamicPersistentTileSchedulerILi128ELi80ELi128ELi128ELb1ELb1ELb0ELb1ELb0ELb1EEEEEEEEEvNT_6ParamsE,"",@"SHT_CUDA_INFO"
	.sectionflags	@""
	.align	4


	//----- nvinfo : EIATTR_CUDA_API_VERSION
	.align		4
        /*0000*/ 	.byte	0x04, 0x37
        /*0002*/ 	.short	(.L_180 - .L_179)
.L_179:
        /*0004*/ 	.word	0x00000082


	//----- nvinfo : EIATTR_KPARAM_INFO
	.align		4
.L_180:
        /*0008*/ 	.byte	0x04, 0x17
        /*000a*/ 	.short	(.L_182 - .L_181)
.L_181:
        /*000c*/ 	.word	0x00000000
        /*0010*/ 	.short	0x0000
        /*0012*/ 	.short	0x0000
        /*0014*/ 	.byte	0x00, 0xf0, 0xe1, 0x10


	//----- nvinfo : EIATTR_SPARSE_MMA_MASK
	.align		4
.L_182:
        /*0018*/ 	.byte	0x03, 0x50
        /*001a*/ 	.short	0x0000


	//----- nvinfo : EIATTR_MAXREG_COUNT
	.align		4
        /*001c*/ 	.byte	0x03, 0x1b
        /*001e*/ 	.short	0x00ff


	//----- nvinfo : EIATTR_MERCURY_ISA_VERSION
	.align		4
        /*0020*/ 	.byte	0x03, 0x5f
        /*0022*/ 	.short	0x0101


	//----- nvinfo : EIATTR_EXIT_INSTR_OFFSETS
	.align		4
        /*0024*/ 	.byte	0x04, 0x1c
        /*0026*/ 	.short	(.L_184 - .L_183)


	//   ....[0]....
.L_183:
        /*0028*/ 	.word	0x00000010


	//----- nvinfo : EIATTR_MAX_THREADS
	.align		4
.L_184:
        /*002c*/ 	.byte	0x04, 0x05
        /*002e*/ 	.short	(.L_186 - .L_185)
.L_185:
        /*0030*/ 	.word	0x00000080
        /*0034*/ 	.word	0x00000001
        /*0038*/ 	.word	0x00000001


	//----- nvinfo : EIATTR_CBANK_PARAM_SIZE
	.align		4
.L_186:
        /*003c*/ 	.byte	0x03, 0x19
        /*003e*/ 	.short	0x0438


	//----- nvinfo : EIATTR_PARAM_CBANK
	.align		4
        /*0040*/ 	.byte	0x04, 0x0a
        /*0042*/ 	.short	(.L_188 - .L_187)
	.align		4
.L_187:
        /*0044*/ 	.word	index@(.nv.constant0._ZN7cutlass13device_kernelIN5flash19enable_sm80_to_sm89INS1_16FlashAttnFwdSm80INS1_25CollectiveMainloopFwdSm80ILi4ELi1ELb0EN4cute5tupleIJNS5_1CILi128EEENS7_ILi80EEENS7_ILi64EEEEEELi64ENS_6half_tEfNS_4arch4Sm80ELb0ELb1ELb1ELb1ELb0ELb1ELb1ELb1EEENS1_21CollectiveEpilogueFwdINS6_IJS8_SA_S9_EEENS6_IJNS7_ILi1EEESI_SI_EEESC_SE_Li128ELb1ELb1ELb1ELb0EEENS1_36VarlenDynamicPersistentTileSchedulerILi128ELi80ELi128ELi128ELb1ELb1ELb0ELb1ELb0ELb1EEEEEEEEEvNT_6ParamsE)
        /*0048*/ 	.short	0x0210
        /*004a*/ 	.short	0x0438


	//----- nvinfo : EIATTR_SW_WAR
	.align		4
.L_188:
        /*004c*/ 	.byte	0x04, 0x36
        /*004e*/ 	.short	(.L_190 - .L_189)
.L_189:
        /*0050*/ 	.word	0x00000008
.L_190:


//--------------------- .nv.info._ZN7cutlass13device_kernelIN5flash19enable_sm80_to_sm89INS1_16FlashAttnFwdSm80INS1_25CollectiveMainloopFwdSm80ILi4ELi1ELb0EN4cute5tupleIJNS5_1CILi128EEENS7_ILi112EEENS7_ILi64EEEEEELi64ENS_6half_tEfNS_4arch4Sm80ELb1ELb0ELb1ELb0ELb0ELb0ELb1ELb1EEENS1_21CollectiveEpilogueFwdINS6_IJS8_SA_S9_EEENS6_IJNS7_ILi1EEESI_SI_EEESC_SE_Li128ELb0ELb1ELb1ELb0EEENS1_30DynamicPersistentTileSchedulerILi128ELi128ELb1ELb1ELb0EEEEEEEEEvNT_6ParamsE --------------------------
	.section	.nv.info._ZN7cutlass13device_kernelIN5flash19enable_sm80_to_sm89INS1_16FlashAttnFwdSm80INS1_25CollectiveMainloopFwdSm80ILi4ELi1ELb0EN4cute5tupleIJNS5_1CILi128EEENS7_ILi112EEENS7_ILi64EEEEEELi64ENS_6half_tEfNS_4arch4Sm80ELb1ELb0ELb1ELb0ELb0ELb0ELb1ELb1EEENS1_21CollectiveEpilogueFwdINS6_IJS8_SA_S9_EEENS6_IJNS7_ILi1EEESI_SI_EEESC_SE_Li128ELb0ELb1ELb1ELb0EEENS1_30DynamicPersistentTileSchedulerILi128ELi128ELb1ELb1ELb0EEEEEEEEEvNT_6ParamsE,"",@"SHT_CUDA_INFO"
	.sectionflags	@""
	.align	4


	//----- nvinfo : EIATTR_CUDA_API_VERSION
	.align		4
        /*0000*/ 	.byte	0x04, 0x37
        /*0002*/ 	.short	(.L_192 - .L_191)
.L_191:
        /*0004*/ 	.word	0x00000082


	//----- nvinfo : EIATTR_KPARAM_INFO
	.align		4
.L_192:
        /*0008*/ 	.byte	0x04, 0x17
        /*000a*/ 	.short	(.L_194 - .L_193)
.L_193:
        /*000c*/ 	.word	0x00000000
        /*0010*/ 	.short	0x0000
        /*0012*/ 	.short	0x0000
        /*0014*/ 	.byte	0x00, 0xf0, 0xa1, 0x10


	//----- nvinfo : EIATTR_SPARSE_MMA_MASK
	.align		4
.L_194:
        /*0018*/ 	.byte	0x03, 0x50
        /*001a*/ 	.short	0x0000


	//----- nvinfo : EIATTR_MAXREG_COUNT
	.align		4
        /*001c*/ 	.byte	0x03, 0x1b
        /*001e*/ 	.short	0x00ff


	//----- nvinfo : EIATTR_MERCURY_ISA_VERSION
	.align		4
        /*0020*/ 	.byte	0x03, 0x5f
        /*0022*/ 	.short	0x0101


	//----- nvinfo : EIATTR_EXIT_INSTR_OFFSETS
	.align		4
        /*0024*/ 	.byte	0x04, 0x1c
        /*0026*/ 	.short	(.L_196 - .L_195)


	//   ....[0]....
.L_195:
        /*0028*/ 	.word	0x00000010


	//----- nvinfo : EIATTR_MAX_THREADS
	.align		4
.L_196:
        /*002c*/ 	.byte	0x04, 0x05
        /*002e*/ 	.short	(.L_198 - .L_197)
.L_197:
        /*0030*/ 	.word	0x00000080
        /*0034*/ 	.word	0x00000001
        /*0038*/ 	.word	0x00000001


	//----- nvinfo : EIATTR_CBANK_PARAM_SIZE
	.align		4
.L_198:
        /*003c*/ 	.byte	0x03, 0x19
        /*003e*/ 	.short	0x0428


	//----- nvinfo : EIATTR_PARAM_CBANK
	.align		4
        /*0040*/ 	.byte	0x04, 0x0a
        /*0042*/ 	.short	(.L_200 - .L_199)
	.align		4
.L_199:
        /*0044*/ 	.word	index@(.nv.constant0._ZN7cutlass13device_kernelIN5flash19enable_sm80_to_sm89INS1_16FlashAttnFwdSm80INS1_25CollectiveMainloopFwdSm80ILi4ELi1ELb0EN4cute5tupleIJNS5_1CILi128EEENS7_ILi112EEENS7_ILi64EEEEEELi64ENS_6half_tEfNS_4arch4Sm80ELb1ELb0ELb1ELb0ELb0ELb0ELb1ELb1EEENS1_21CollectiveEpilogueFwdINS6_IJS8_SA_S9_EEENS6_IJNS7_ILi1EEESI_SI_EEESC_SE_Li128ELb0ELb1ELb1ELb0EEENS1_30DynamicPersistentTileSchedulerILi128ELi128ELb1ELb1ELb0EEEEEEEEEvNT_6ParamsE)
        /*0048*/ 	.short	0x0210
        /*004a*/ 	.short	0x0428


	//----- nvinfo : EIATTR_SW_WAR
	.align		4
.L_200:
        /*004c*/ 	.byte	0x04, 0x36
        /*004e*/ 	.short	(.L_202 - .L_201)
.L_201:
        /*0050*/ 	.word	0x00000008
.L_202:


//--------------------- .nv.info._ZN7cutlass13device_kernelIN5flash19enable_sm80_to_sm89INS1_16FlashAttnFwdSm80INS1_25CollectiveMainloopFwdSm80ILi4ELi1ELb0EN4cute5tupleIJNS5_1CILi128EEENS7_ILi80EEENS7_ILi64EEEEEELi64ENS_6half_tEfNS_4arch4Sm80ELb1ELb0ELb1ELb1ELb0ELb0ELb1ELb1EEENS1_21CollectiveEpilogueFwdINS6_IJS8_SA_S9_EEENS6_IJNS7_ILi1EEESI_SI_EEESC_SE_Li128ELb1ELb1ELb1ELb0EEENS1_36VarlenDynamicPersistentTileSchedulerILi128ELi80ELi128ELi128ELb1ELb1ELb0ELb1ELb1ELb1EEEEEEEEEvNT_6ParamsE --------------------------
	.section	.nv.info._ZN7cutlass13device_kernelIN5flash19enable_sm80_to_sm89INS1_16FlashAttnFwdSm80INS1_25CollectiveMainloopFwdSm80ILi4ELi1ELb0EN4cute5tupleIJNS5_1CILi128EEENS7_ILi80EEENS7_ILi64EEEEEELi64ENS_6half_tEfNS_4arch4Sm80ELb1ELb0ELb1ELb1ELb0ELb0ELb1ELb1EEENS1_21CollectiveEpilogueFwdINS6_IJS8_SA_S9_EEENS6_IJNS7_ILi1EEESI_SI_EEESC_SE_Li128ELb1ELb1ELb1ELb0EEENS1_36VarlenDynamicPersistentTileSchedulerILi128ELi80ELi128ELi128ELb1ELb1ELb0ELb1ELb1ELb1EEEEEEEEEvNT_6ParamsE,"",@"SHT_CUDA_INFO"
	.sectionflags	@""
	.align	4


	//----- nvinfo : EIATTR_CUDA_API_VERSION
	.align		4
        /*0000*/ 	.byte	0x04, 0x37
        /*0002*/ 	.short	(.L_204 - .L_203)
.L_203:
        /*0004*/ 	.word	0x00000082


	//----- nvinfo : EIATTR_KPARAM_INFO
	.align		4
.L_204:
        /*0008*/ 	.byte	0x04, 0x17
        /*000a*/ 	.short	(.L_206 - .L_205)
.L_205:
        /*000c*/ 	.word	0x00000000
        /*0010*/ 	.short	0x0000
        /*0012*/ 	.short	0x0000
        /*0014*/ 	.byte	0x00, 0xf0, 0xe1, 0x10


	//----- nvinfo : EIATTR_SPARSE_MMA_MASK
	.align		4
.L_206:
        /*0018*/ 	.byte	0x03, 0x50
        /*001a*/ 	.short	0x0000


	//----- nvinfo : EIATTR_MAXREG_COUNT
	.align		4
        /*001c*/ 	.byte	0x03, 0x1b
        /*001e*/ 	.short	0x00ff


	//----- nvinfo : EIATTR_MERCURY_ISA_VERSION
	.align		4
        /*0020*/ 	.byte	0x03, 0x5f
        /*0022*/ 	.short	0x0101


	//----- nvinfo : EIATTR_EXIT_INSTR_OFFSETS
	.align		4
        /*0024*/ 	.byte	0x04, 0x1c
        /*0026*/ 	.short	(.L_208 - .L_207)


	//   ....[0]....
.L_207:
        /*0028*/ 	.word	0x00000010


	//----- nvinfo : EIATTR_MAX_THREADS
	.align		4
.L_208:
        /*002c*/ 	.byte	0x04, 0x05
        /*002e*/ 	.short	(.L_210 - .L_209)
.L_209:
        /*0030*/ 	.word	0x00000080
        /*0034*/ 	.word	0x00000001
        /*0038*/ 	.word	0x00000001


	//----- nvinfo : EIATTR_CBANK_PARAM_SIZE
	.align		4
.L_210:
        /*003c*/ 	.byte	0x03, 0x19
        /*003e*/ 	.short	0x0438


	//----- nvinfo : EIATTR_PARAM_CBANK
	.align		4
        /*0040*/ 	.byte	0x04, 0x0a
        /*0042*/ 	.short	(.L_212 - .L_211)
	.align		4
.L_211:
        /*0044*/ 	.word	index@(.nv.constant0._ZN7cutlass13device_kernelIN5flash19enable_sm80_to_sm89INS1_16FlashAttnFwdSm80INS1_25CollectiveMainloopFwdSm80ILi4ELi1ELb0EN4cute5tupleIJNS5_1CILi128EEENS7_ILi80EEENS7_ILi64EEEEEELi64ENS_6half_tEfNS_4arch4Sm80ELb1ELb0ELb1ELb1ELb0ELb0ELb1ELb1EEENS1_21CollectiveEpilogueFwdINS6_IJS8_SA_S9_EEENS6_IJNS7_ILi1EEESI_SI_EEESC_SE_Li128ELb1ELb1ELb1ELb0EEENS1_36VarlenDynamicPersistentTileSchedulerILi128ELi80ELi128ELi128ELb1ELb1ELb0ELb1ELb1ELb1EEEEEEEEEvNT_6ParamsE)
        /*0048*/ 	.short	0x0210
        /*004a*/ 	.short	0x0438


	//----- nvinfo : EIATTR_SW_WAR
	.align		4
.L_212:
        /*004c*/ 	.byte	0x04, 0x36
        /*004e*/ 	.short	(.L_214 - .L_213)
.L_213:
        /*0050*/ 	.word	0x00000008
.L_214:


//--------------------- .nv.info._ZN7cutlass13device_kernelIN5flash19enable_sm80_to_sm89INS1_16FlashAttnFwdSm80INS1_25CollectiveMainloopFwdSm80ILi4ELi1ELb0EN4cute5tupleIJNS5_1CILi128EEENS7_ILi80EEENS7_ILi64EEEEEELi64ENS_6half_tEfNS_4arch4Sm80ELb1ELb0ELb1ELb1ELb0ELb1ELb1ELb1EEENS1_21CollectiveEpilogueFwdINS6_IJS8_SA_S9_EEENS6_IJNS7_ILi1EEESI_SI_EEESC_SE_Li128ELb1ELb1ELb1ELb0EEENS1_36VarlenDynamicPersistentTileSchedulerILi128ELi80ELi128ELi128ELb1ELb1ELb0ELb1ELb1ELb1EEEEEEEEEvNT_6ParamsE --------------------------
	.section	.nv.info._ZN7cutlass13device_kernelIN5flash19enable_sm80_to_sm89INS1_16FlashAttnFwdSm80INS1_25CollectiveMainloopFwdSm80ILi4ELi1ELb0EN4cute5tupleIJNS5_1CILi128EEENS7_ILi80EEENS7_ILi64EEEEEELi64ENS_6half_tEfNS_4arch4Sm80ELb1ELb0ELb1ELb1ELb0ELb1ELb1ELb1EEENS1_21CollectiveEpilogueFwdINS6_IJS8_SA_S9_EEENS6_IJNS7_ILi1EEESI_SI_EEESC_SE_Li128ELb1ELb1ELb1ELb0EEENS1_36VarlenDynamicPersistentTileSchedulerILi128ELi80ELi128ELi128ELb1ELb1ELb0ELb1ELb1ELb1EEEEEEEEEvNT_6ParamsE,"",@"SHT_CUDA_INFO"
	.sectionflags	@""
	.align	4


	//----- nvinfo : EIATTR_CUDA_API_VERSION
	.align		4
        /*0000*/ 	.byte	0x04, 0x37
        /*0002*/ 	.short	(.L_216 - .L_215)
.L_215:
        /*0004*/ 	.word	0x00000082


	//----- nvinfo : EIATTR_KPARAM_INFO
	.align		4
.L_216:
        /*0008*/ 	.byte	0x04, 0x17
        /*000a*/ 	.short	(.L_218 - .L_217)
.L_217:
        /*000c*/ 	.word	0x00000000
        /*0010*/ 	.short	0x0000
        /*0012*/ 	.short	0x0000
        /*0014*/ 	.byte	0x00, 0xf0, 0xe1, 0x10


	//----- nvinfo : EIATTR_SPARSE_MMA_MASK
	.align		4
.L_218:
        /*0018*/ 	.byte	0x03, 0x50
        /*001a*/ 	.short	0x0000


	//----- nvinfo : EIATTR_MAXREG_COUNT
	.align		4
        /*001c*/ 	.byte	0x03, 0x1b
        /*001e*/ 	.short	0x00ff


	//----- nvinfo : EIATTR_MERCURY_ISA_VERSION
	.align		4
        /*0020*/ 	.byte	0x03, 0x5f
        /*0022*/ 	.short	0x0101


	//----- nvinfo : EIATTR_EXIT_INSTR_OFFSETS
	.align		4
        /*0024*/ 	.byte	0x04, 0x1c
        /*0026*/ 	.short	(.L_220 - .L_219)


	//   ....[0]....
.L_219:
        /*0028*/ 	.word	0x00000010


	//----- nvinfo : EIATTR_MAX_THREADS
	.align		4
.L_220:
        /*002c*/ 	.byte	0x04, 0x05
        /*002e*/ 	.short	(.L_222 - .L_221)
.L_221:
        /*0030*/ 	.word	0x00000080
        /*0034*/ 	.word	0x00000001
        /*0038*/ 	.word	0x00000001


	//----- nvinfo : EIATTR_CBANK_PARAM_SIZE
	.align		4
.L_222:
        /*003c*/ 	.byte	0x03, 0x19
        /*003e*/ 	.short	0x0438


	//----- nvinfo : EIATTR_PARAM_CBANK
	.align		4
        /*0040*/ 	.byte	0x04, 0x0a
        /*0042*/ 	.short	(.L_224 - .L_223)
	.align		4
.L_223:
        /*0044*/ 	.word	index@(.nv.constant0._ZN7cutlass13device_kernelIN5flash19enable_sm80_to_sm89INS1_16FlashAttnFwdSm80INS1_25CollectiveMainloopFwdSm80ILi4ELi1ELb0EN4cute5tupleIJNS5_1CILi128EEENS7_ILi80EEENS7_ILi64EEEEEELi64ENS_6half_tEfNS_4arch4Sm80ELb1ELb0ELb1ELb1ELb0ELb1ELb1ELb1EEENS1_21CollectiveEpilogueFwdINS6_IJS8_SA_S9_EEENS6_IJNS7_ILi1EEESI_SI_EEESC_SE_Li128ELb1ELb1ELb1ELb0EEENS1_36VarlenDynamicPersistentTileSchedulerILi128ELi80ELi128ELi128ELb1ELb1ELb0ELb1ELb1ELb1EEEEEEEEEvNT_6ParamsE)
        /*0048*/ 	.short	0x0210
        /*004a*/ 	.short	0x0438


	//----- nvinfo : EIATTR_SW_WAR
	.align		4
.L_224:
        /*004c*/ 	.byte	0x04, 0x36
        /*004e*/ 	.short	(.L_226 - .L_225)
.L_225:
        /*0050*/ 	.word	0x00000008
.L_226:


//--------------------- .nv.info._ZN7cutlass13device_kernelIN5flash19enable_sm80_to_sm89INS1_16FlashAttnFwdSm80INS1_25CollectiveMainloopFwdSm80ILi4ELi1ELb0EN4cute5tupleIJNS5_1CILi128EEENS7_ILi112EEENS7_ILi64EEEEEELi64ENS_6half_tEfNS_4arch4Sm80ELb0ELb0ELb0ELb0ELb0ELb0ELb1ELb1EEENS1_21CollectiveEpilogueFwdINS6_IJS8_SA_S9_EEENS6_IJNS7_ILi1EEESI_SI_EEESC_SE_Li128ELb0ELb1ELb1ELb0EEENS1_19SingleTileSchedulerILb0ELb1ELb1ELi128EEEEEEEEEvNT_6ParamsE --------------------------
	.section	.nv.info._ZN7cutlass13device_kernelIN5flash19enable_sm80_to_sm89INS1_16FlashAttnFwdSm80INS1_25CollectiveMainloopFwdSm80ILi4ELi1ELb0EN4cute5tupleIJNS5_1CILi128EEENS7_ILi112EEENS7_ILi64EEEEEELi64ENS_6half_tEfNS_4arch4Sm80ELb0ELb0ELb0ELb0ELb0ELb0ELb1ELb1EEENS1_21CollectiveEpilogueFwdINS6_IJS8_SA_S9_EEENS6_IJNS7_ILi1EEESI_SI_EEESC_SE_Li128ELb0ELb1ELb1ELb0EEENS1_19SingleTileSchedulerILb0ELb1ELb1ELi128EEEEEEEEEvNT_6ParamsE,"",@"SHT_CUDA_INFO"
	.sectionflags	@""
	.align	4


	//----- nvinfo : EIATTR_CUDA_API_VERSION
	.align		4
        /*0000*/ 	.byte	0x04, 0x37
        /*0002*/ 	.short	(.L_228 - .L_227)
.L_227:
        /*0004*/ 	.word	0x00000082


	//----- nvinfo : EIATTR_KPARAM_INFO
	.align		4
.L_228:
        /*0008*/ 	.byte	0x04, 0x17
        /*000a*/ 	.short	(.L_230 - .L_229)
.L_229:
        /*000c*/ 	.word	0x00000000
        /*0010*/ 	.short	0x0000
        /*0012*/ 	.short	0x0000
        /*0014*/ 	.byte	0x00, 0xf0, 0x61, 0x10


	//----- nvinfo : EIATTR_SPARSE_MMA_MASK
	.align		4
.L_230:
        /*0018*/ 	.byte	0x03, 0x50
        /*001a*/ 	.short	0x0000


	//----- nvinfo : EIATTR_MAXREG_COUNT
	.align		4
        /*001c*/ 	.byte	0x03, 0x1b
        /*001e*/ 	.short	0x00ff


	//----- nvinfo : EIATTR_MERCURY_ISA_VERSION
	.align		4
        /*0020*/ 	.byte	0x03, 0x5f
        /*0022*/ 	.short	0x0101


	//----- nvinfo : EIATTR_EXIT_INSTR_OFFSETS
	.align		4
        /*0024*/ 	.byte	0x04, 0x1c
        /*0026*/ 	.short	(.L_232 - .L_231)


	//   ....[0]....
.L_231:
        /*0028*/ 	.word	0x00000010


	//----- nvinfo : EIATTR_MAX_THREADS
	.align		4
.L_232:
        /*002c*/ 	.byte	0x04, 0x05
        /*002e*/ 	.short	(.L_234 - .L_233)
.L_233:
        /*0030*/ 	.word	0x00000080
        /*0034*/ 	.word	0x00000001
        /*0038*/ 	.word	0x00000001


	//----- nvinfo : EIATTR_CBANK_PARAM_SIZE
	.align		4
.L_234:
        /*003c*/ 	.byte	0x03, 0x19
        /*003e*/ 	.short	0x0418


	//----- nvinfo : EIATTR_PARAM_CBANK
	.align		4
        /*0040*/ 	.byte	0x04, 0x0a
        /*0042*/ 	.short	(.L_236 - .L_235)
	.align		4
.L_235:
        /*0044*/ 	.word	index@(.nv.constant0._ZN7cutlass13device_kernelIN5flash19enable_sm80_to_sm89INS1_16FlashAttnFwdSm80INS1_25CollectiveMainloopFwdSm80ILi4ELi1ELb0EN4cute5tupleIJNS5_1CILi128EEENS7_ILi112EEENS7_ILi64EEEEEELi64ENS_6half_tEfNS_4arch4Sm80ELb0ELb0ELb0ELb0ELb0ELb0ELb1ELb1EEENS1_21CollectiveEpilogueFwdINS6_IJS8_SA_S9_EEENS6_IJNS7_ILi1EEESI_SI_EEESC_SE_Li128ELb0ELb1ELb1ELb0EEENS1_19SingleTileSchedulerILb0ELb1ELb1ELi128EEEEEEEEEvNT_6ParamsE)
        /*0048*/ 	.short	0x0210
        /*004a*/ 	.short	0x0418


	//----- nvinfo : EIATTR_SW_WAR
	.align		4
.L_236:
        /*004c*/ 	.byte	0x04, 0x36
        /*004e*/ 	.short	(.L_238 - .L_237)
.L_237:
        /*0050*/ 	.word	0x00000008
.L_238:


//--------------------- .nv.info._ZN7cutlass13device_kernelIN5flash19enable_sm80_to_sm89INS1_16FlashAttnFwdSm80INS1_25CollectiveMainloopFwdSm80ILi4ELi1ELb0EN4cute5tupleIJNS5_1CILi128EEENS7_ILi80EEENS7_ILi64EEEEEELi64ENS_6half_tEfNS_4arch4Sm80ELb0ELb0ELb0ELb1ELb0ELb0ELb1ELb1EEENS1_21CollectiveEpilogueFwdINS6_IJS8_SA_S9_EEENS6_IJNS7_ILi1EEESI_SI_EEESC_SE_Li128ELb1ELb1ELb1ELb0EEENS1_36VarlenDynamicPersistentTileSchedulerILi128ELi80ELi128ELi128ELb1ELb1ELb0ELb0ELb1ELb1EEEEEEEEEvNT_6ParamsE --------------------------
	.section	.nv.info._ZN7cutlass13device_kernelIN5flash19enable_sm80_to_sm89INS1_16FlashAttnFwdSm80INS1_25CollectiveMainloopFwdSm80ILi4ELi1ELb0EN4cute5tupleIJNS5_1CILi128EEENS7_ILi80EEENS7_ILi64EEEEEELi64ENS_6half_tEfNS_4arch4Sm80ELb0ELb0ELb0ELb1ELb0ELb0ELb1ELb1EEENS1_21CollectiveEpilogueFwdINS6_IJS8_SA_S9_EEENS6_IJNS7_ILi1EEESI_SI_EEESC_SE_Li128ELb1ELb1ELb1ELb0EEENS1_36VarlenDynamicPersistentTileSchedulerILi128ELi80ELi128ELi128ELb1ELb1ELb0ELb0ELb1ELb1EEEEEEEEEvNT_6ParamsE,"",@"SHT_CUDA_INFO"
	.sectionflags	@""
	.align	4


	//----- nvinfo : EIATTR_CUDA_API_VERSION
	.align		4
        /*0000*/ 	.byte	0x04, 0x37
        /*0002*/ 	.short	(.L_240 - .L_239)
.L_239:
        /*0004*/ 	.word	0x00000082


	//----- nvinfo : EIATTR_KPARAM_INFO
	.align		4
.L_240:
        /*0008*/ 	.byte	0x04, 0x17
        /*000a*/ 	.short	(.L_242 - .L_241)
.L_241:
        /*000c*/ 	.word	0x00000000
        /*0010*/ 	.short	0x0000
        /*0012*/ 	.short	0x0000
        /*0014*/ 	.byte	0x00, 0xf0, 0xe1, 0x10


	//----- nvinfo : EIATTR_SPARSE_MMA_MASK
	.align		4
.L_242:
        /*0018*/ 	.byte	0x03, 0x50
        /*001a*/ 	.short	0x0000


	//----- nvinfo : EIATTR_MAXREG_COUNT
	.align		4
        /*001c*/ 	.byte	0x03, 0x1b
        /*001e*/ 	.short	0x00ff


	//----- nvinfo : EIATTR_MERCURY_ISA_VERSION
	.align		4
        /*0020*/ 	.byte	0x03, 0x5f
        /*0022*/ 	.short	0x0101


	//----- nvinfo : EIATTR_EXIT_INSTR_OFFSETS
	.align		4
        /*0024*/ 	.byte	0x04, 0x1c
        /*0026*/ 	.short	(.L_244 - .L_243)


	//   ....[0]....
.L_243:
        /*0028*/ 	.word	0x00000010


	//----- nvinfo : EIATTR_MAX_THREADS
	.align		4
.L_244:
        /*002c*/ 	.byte	0x04, 0x05
        /*002e*/ 	.short	(.L_246 - .L_245)
.L_245:
        /*0030*/ 	.word	0x00000080
        /*0034*/ 	.word	0x00000001
        /*0038*/ 	.word	0x00000001


	//----- nvinfo : EIATTR_CBANK_PARAM_SIZE
	.align		4
.L_246:
        /*003c*/ 	.byte	0x03, 0x19
        /*003e*/ 	.short	0x0438


	//----- nvinfo : EIATTR_PARAM_CBANK
	.align		4
        /*0040*/ 	.byte	0x04, 0x0a
        /*0042*/ 	.short	(.L_248 - .L_247)
	.align		4
.L_247:
        /*0044*/ 	.word	index@(.nv.constant0._ZN7cutlass13device_kernelIN5flash19enable_sm80_to_sm89INS1_16FlashAttnFwdSm80INS1_25CollectiveMainloopFwdSm80ILi4ELi1ELb0EN4cute5tupleIJNS5_1CILi128EEENS7_ILi80EEENS7_ILi64EEEEEELi64ENS_6half_tEfNS_4arch4Sm80ELb0ELb0ELb0ELb1ELb0ELb0ELb1ELb1EEENS1_21CollectiveEpilogueFwdINS6_IJS8_SA_S9_EEENS6_IJNS7_ILi1EEESI_SI_EEESC_SE_Li128ELb1ELb1ELb1ELb0EEENS1_36VarlenDynamicPersistentTileSchedulerILi128ELi80ELi128ELi128ELb1ELb1ELb0ELb0ELb1ELb1EEEEEEEEEvNT_6ParamsE)
        /*0048*/ 	.short	0x0210
        /*004a*/ 	.short	0x0438


	//----- nvinfo : EIATTR_SW_WAR
	.align		4
.L_248:
        /*004c*/ 	.byte	0x04, 0x36
        /*004e*/ 	.short	(.L_250 - .L_249)
.L_249:
        /*0050*/ 	.word	0x00000008
.L_250:


//--------------------- .nv.info._ZN7cutlass13device_kernelIN5flash19enable_sm80_to_sm89INS1_16FlashAttnFwdSm80INS1_25CollectiveMainloopFwdSm80ILi4ELi1ELb0EN4cute5tupleIJNS5_1CILi128EEENS7_ILi80EEENS7_ILi64EEEEEELi64ENS_6half_tEfNS_4arch4Sm80ELb0ELb0ELb0ELb1ELb0ELb1ELb1ELb1EEENS1_21CollectiveEpilogueFwdINS6_IJS8_SA_S9_EEENS6_IJNS7_ILi1EEESI_SI_EEESC_SE_Li128ELb1ELb1ELb1ELb0EEENS1_36VarlenDynamicPersistentTileSchedulerILi128ELi80ELi128ELi128ELb1ELb1ELb0ELb0ELb1ELb1EEEEEEEEEvNT_6ParamsE --------------------------
	.section	.nv.info._ZN7cutlass13device_kernelIN5flash19enable_sm80_to_sm89INS1_16FlashAttnFwdSm80INS1_25CollectiveMainloopFwdSm80ILi4ELi1ELb0EN4cute5tupleIJNS5_1CILi128EEENS7_ILi80EEENS7_ILi64EEEEEELi64ENS_6half_tEfNS_4arch4Sm80ELb0ELb0ELb0ELb1ELb0ELb1ELb1ELb1EEENS1_21CollectiveEpilogueFwdINS6_IJS8_SA_S9_EEENS6_IJNS7_ILi1EEESI_SI_EEESC_SE_Li128ELb1ELb1ELb1ELb0EEENS1_36VarlenDynamicPersistentTileSchedulerILi128ELi80ELi128ELi128ELb1ELb1ELb0ELb0ELb1ELb1EEEEEEEEEvNT_6ParamsE,"",@"SHT_CUDA_INFO"
	.sectionflags	@""
	.align	4


	//----- nvinfo : EIATTR_CUDA_API_VERSION
	.align		4
        /*0000*/ 	.byte	0x04, 0x37
        /*0002*/ 	.short	(.L_252 - .L_251)
.L_251:
        /*0004*/ 	.word	0x00000082


	//----- nvinfo : EIATTR_KPARAM_INFO
	.align		4
.L_252:
        /*0008*/ 	.byte	0x04, 0x17
        /*000a*/ 	.short	(.L_254 - .L_253)
.L_253:
        /*000c*/ 	.word	0x00000000
        /*0010*/ 	.short	0x0000
        /*0012*/ 	.short	0x0000
        /*0014*/ 	.byte	0x00, 0xf0, 0xe1, 0x10


	//----- nvinfo : EIATTR_SPARSE_MMA_MASK
	.align		4
.L_254:
        /*0018*/ 	.byte	0x03, 0x50
        /*001a*/ 	.short	0x0000


	//----- nvinfo : EIATTR_MAXREG_COUNT
	.align		4
        /*001c*/ 	.byte	0x03, 0x1b
        /*001e*/ 	.short	0x00ff


	//----- nvinfo : EIATTR_MERCURY_ISA_VERSION
	.align		4
        /*0020*/ 	.byte	0x03, 0x5f
        /*0022*/ 	.short	0x0101


	//----- nvinfo : EIATTR_EXIT_INSTR_OFFSETS
	.align		4
        /*0024*/ 	.byte	0x04, 0x1c
        /*0026*/ 	.short	(.L_256 - .L_255)


	//   ....[0]....
.L_255:
        /*0028*/ 	.word	0x00000010


	//----- nvinfo : EIATTR_MAX_THREADS
	.align		4
.L_256:
        /*002c*/ 	.byte	0x04, 0x05
        /*002e*/ 	.short	(.L_258 - .L_257)
.L_257:
        /*0030*/ 	.word	0x00000080
        /*0034*/ 	.word	0x00000001
        /*0038*/ 	.word	0x00000001


	//----- nvinfo : EIATTR_CBANK_PARAM_SIZE
	.align		4
.L_258:
        /*003c*/ 	.byte	0x03, 0x19
        /*003e*/ 	.short	0x0438


	//----- nvinfo : EIATTR_PARAM_CBANK
	.align		4
        /*0040*/ 	.byte	0x04, 0x0a
        /*0042*/ 	.short	(.L_260 - .L_259)
	.align		4
.L_259:
        /*0044*/ 	.word	index@(.nv.constant0._ZN7cutlass13device_kernelIN5flash19enable_sm80_to_sm89INS1_16FlashAttnFwdSm80INS1_25CollectiveMainloopFwdSm80ILi4ELi1ELb0EN4cute5tupleIJNS5_1CILi128EEENS7_ILi80EEENS7_ILi64EEEEEELi64ENS_6half_tEfNS_4arch4Sm80ELb0ELb0ELb0ELb1ELb0ELb1ELb1ELb1EEENS1_21CollectiveEpilogueFwdINS6_IJS8_SA_S9_EEENS6_IJNS7_ILi1EEESI_SI_EEESC_SE_Li128ELb1ELb1ELb1ELb0EEENS1_36VarlenDynamicPersistentTileSchedulerILi128ELi80ELi128ELi128ELb1ELb1ELb0ELb0ELb1ELb1EEEEEEEEEvNT_6ParamsE)
        /*0048*/ 	.short	0x0210
        /*004a*/ 	.short	0x0438


	//----- nvinfo : EIATTR_SW_WAR
	.align		4
.L_260:
        /*004c*/ 	.byte	0x04, 0x36
        /*004e*/ 	.short	(.L_262 - .L_261)
.L_261:
        /*0050*/ 	.word	0x00000008
.L_262:


//--------------------- .nv.info._ZN7cutlass13device_kernelIN5flash19enable_sm80_to_sm89INS1_16FlashAttnFwdSm80INS1_25CollectiveMainloopFwdSm80ILi4ELi1ELb0EN4cute5tupleIJNS5_1CILi128EEENS7_ILi96EEENS7_ILi64EEEEEELi64ENS_6half_tEfNS_4arch4Sm80ELb0ELb1ELb0ELb0ELb0ELb0ELb1ELb1EEENS1_21CollectiveEpilogueFwdINS6_IJS8_SA_S9_EEENS6_IJNS7_ILi1EEESI_SI_EEESC_SE_Li128ELb0ELb1ELb1ELb0EEENS1_19SingleTileSchedulerILb0ELb1ELb1ELi128EEEEEEEEEvNT_6ParamsE --------------------------
	.section	.nv.info._ZN7cutlass13device_kernelIN5flash19enable_sm80_to_sm89INS1_16FlashAttnFwdSm80INS1_25CollectiveMainloopFwdSm80ILi4ELi1ELb0EN4cute5tupleIJNS5_1CILi128EEENS7_ILi96EEENS7_ILi64EEEEEELi64ENS_6half_tEfNS_4arch4Sm80ELb0ELb1ELb0ELb0ELb0ELb0ELb1ELb1EEENS1_21CollectiveEpilogueFwdINS6_IJS8_SA_S9_EEENS6_IJNS7_ILi1EEESI_SI_EEESC_SE_Li128ELb0ELb1ELb1ELb0EEENS1_19SingleTileSchedulerILb0ELb1ELb1ELi128EEEEEEEEEvNT_6ParamsE,"",@"SHT_CUDA_INFO"
	.sectionflags	@""
	.align	4


	//----- nvinfo : EIATTR_CUDA_API_VERSION
	.align		4
        /*0000*/ 	.byte	0x04, 0x37
        /*0002*/ 	.short	(.L_264 - .L_263)
.L_263:
        /*0004*/ 	.word	0x00000082


	//----- nvinfo : EIATTR_KPARAM_INFO
	.align		4
.L_264:
        /*0008*/ 	.byte	0x04, 0x17
        /*000a*/ 	.short	(.L_266 - .L_265)
.L_265:
        /*000c*/ 	.word	0x00000000
        /*0010*/ 	.short	0x0000
        /*0012*/ 	.short	0x0000
        /*0014*/ 	.byte	0x00, 0xf0, 0x61, 0x10


	//----- nvinfo : EIATTR_SPARSE_MMA_MASK
	.align		4
.L_266:
        /*0018*/ 	.byte	0x03, 0x50
        /*001a*/ 	.short	0x0000


	//----- nvinfo : EIATTR_MAXREG_COUNT
	.align		4
        /*001c*/ 	.byte	0x03, 0x1b
        /*001e*/ 	.short	0x00ff


	//----- nvinfo : EIATTR_MERCURY_ISA_VERSION
	.align		4
        /*0020*/ 	.byte	0x03, 0x5f
        /*0022*/ 	.short	0x0101


	//----- nvinfo : EIATTR_EXIT_INSTR_OFFSETS
	.align		4
        /*0024*/ 	.byte	0x04, 0x1c
        /*0026*/ 	.short	(.L_268 - .L_267)


	//   ....[0]....
.L_267:
        /*0028*/ 	.word	0x00000010


	//----- nvinfo : EIATTR_MAX_THREADS
	.align		4
.L_268:
        /*002c*/ 	.byte	0x04, 0x05
        /*002e*/ 	.short	(.L_270 - .L_269)
.L_269:
        /*0030*/ 	.word	0x00000080
        /*0034*/ 	.word	0x00000001
        /*0038*/ 	.word	0x00000001


	//----- nvinfo : EIATTR_CBANK_PARAM_SIZE
	.align		4
.L_270:
        /*003c*/ 	.byte	0x03, 0x19
        /*003e*/ 	.short	0x0418


	//----- nvinfo : EIATTR_PARAM_CBANK
	.align		4
        /*0040*/ 	.byte	0x04, 0x0a
        /*0042*/ 	.short	(.L_272 - .L_271)
	.align		4
.L_271:
        /*0044*/ 	.word	index@(.nv.constant0._ZN7cutlass13device_kernelIN5flash19enable_sm80_to_sm89INS1_16FlashAttnFwdSm80INS1_25CollectiveMainloopFwdSm80ILi4ELi1ELb0EN4cute5tupleIJNS5_1CILi128EEENS7_ILi96EEENS7_ILi64EEEEEELi64ENS_6half_tEfNS_4arch4Sm80ELb0ELb1ELb0ELb0ELb0ELb0ELb1ELb1EEENS1_21CollectiveEpilogueFwdINS6_IJS8_SA_S9_EEENS6_IJNS7_ILi1EEESI_SI_EEESC_SE_Li128ELb0ELb1ELb1ELb0EEENS1_19SingleTileSchedulerILb0ELb1ELb1ELi128EEEEEEEEEvNT_6ParamsE)
        /*0048*/ 	.short	0x0210
        /*004a*/ 	.short	0x0418


	//----- nvinfo : EIATTR_SW_WAR
	.align		4
.L_272:
        /*004c*/ 	.byte	0x04, 0x36
        /*004e*/ 	.short	(.L_274 - .L_273)
.L_273:
        /*0050*/ 	.word	0x00000008
.L_274:


//--------------------- .nv.info._ZN7cutlass13device_kernelIN5flash19enable_sm80_to_sm89INS1_16FlashAttnFwdSm80INS1_25CollectiveMainloopFwdSm80ILi4ELi1ELb0EN4cute5tupleIJNS5_1CILi128EEENS7_ILi80EEENS7_ILi64EEEEEELi64ENS_6half_tEfNS_4arch4Sm80ELb0ELb1ELb0ELb1ELb0ELb0ELb1ELb1EEENS1_21CollectiveEpilogueFwdINS6_IJS8_SA_S9_EEENS6_IJNS7_ILi1EEESI_SI_EEESC_SE_Li128ELb1ELb1ELb1ELb0EEENS1_36VarlenDynamicPersistentTileSchedulerILi128ELi80ELi128ELi128ELb1ELb1ELb0ELb1ELb0ELb1EEEEEEEEEvNT_6ParamsE --------------------------
	.section	.nv.info._ZN7cutlass13device_kernelIN5flash19enable_sm80_to_sm89INS1_16FlashAttnFwdSm80INS1_25CollectiveMainloopFwdSm80ILi4ELi1ELb0EN4cute5tupleIJNS5_1CILi128EEENS7_ILi80EEENS7_ILi64EEEEEELi64ENS_6half_tEfNS_4arch4Sm80ELb0ELb1ELb0ELb1ELb0ELb0ELb1ELb1EEENS1_21CollectiveEpilogueFwdINS6_IJS8_SA_S9_EEENS6_IJNS7_ILi1EEESI_SI_EEESC_SE_Li128ELb1ELb1ELb1ELb0EEENS1_36VarlenDynamicPersistentTileSchedulerILi128ELi80ELi128ELi128ELb1ELb1ELb0ELb1ELb0ELb1EEEEEEEEEvNT_6ParamsE,"",@"SHT_CUDA_INFO"
	.sectionflags	@""
	.align	4


	//----- nvinfo : EIATTR_CUDA_API_VERSION
	.align		4
        /*0000*/ 	.byte	0x04, 0x37
        /*0002*/ 	.short	(.L_276 - .L_275)
.L_275:
        /*0004*/ 	.word	0x00000082


	//----- nvinfo : EIATTR_KPARAM_INFO
	.align		4
.L_276:
        /*0008*/ 	.byte	0x04, 0x17
        /*000a*/ 	.short	(.L_278 - .L_277)
.L_277:
        /*000c*/ 	.word	0x00000000
        /*0010*/ 	.short	0x0000
        /*0012*/ 	.short	0x0000
        /*0014*/ 	.byte	0x00, 0xf0, 0xe1, 0x10


	//----- nvinfo : EIATTR_SPARSE_MMA_MASK
	.align		4
.L_278:
        /*0018*/ 	.byte	0x03, 0x50
        /*001a*/ 	.short	0x0000


	//----- nvinfo : EIATTR_MAXREG_COUNT
	.align		4
        /*001c*/ 	.byte	0x03, 0x1b
        /*001e*/ 	.short	0x00ff


	//----- nvinfo : EIATTR_MERCURY_ISA_VERSION
	.align		4
        /*0020*/ 	.byte	0x03, 0x5f
        /*0022*/ 	.short	0x0101


	//----- nvinfo : EIATTR_EXIT_INSTR_OFFSETS
	.align		4
        /*0024*/ 	.byte	0x04, 0x1c
        /*0026*/ 	.short	(.L_280 - .L_279)


	//   ....[0]....
.L_279:
        /*0028*/ 	.word	0x00000010


	//----- nvinfo : EIATTR_MAX_THREADS
	.align		4
.L_280:
        /*002c*/ 	.byte	0x04, 0x05
        /*002e*/ 	.short	(.L_282 - .L_281)
.L_281:
        /*0030*/ 	.word	0x00000080
        /*0034*/ 	.word	0x00000001
        /*0038*/ 	.word	0x00000001


	//----- nvinfo : EIATTR_CBANK_PARAM_SIZE
	.align		4
.L_282:
        /*003c*/ 	.byte	0x03, 0x19
        /*003e*/ 	.short	0x0438


	//----- nvinfo : EIATTR_PARAM_CBANK
	.align		4
        /*0040*/ 	.byte	0x04, 0x0a
        /*0042*/ 	.short	(.L_284 - .L_283)
	.align		4
.L_283:
        /*0044*/ 	.word	index@(.nv.constant0._ZN7cutlass13device_kernelIN5flash19enable_sm80_to_sm89INS1_16FlashAttnFwdSm80INS1_25CollectiveMainloopFwdSm80ILi4ELi1ELb0EN4cute5tupleIJNS5_1CILi128EEENS7_ILi80EEENS7_ILi64EEEEEELi64ENS_6half_tEfNS_4arch4Sm80ELb0ELb1ELb0ELb1ELb0ELb0ELb1ELb1EEENS1_21CollectiveEpilogueFwdINS6_IJS8_SA_S9_EEENS6_IJNS7_ILi1EEESI_SI_EEESC_SE_Li128ELb1ELb1ELb1ELb0EEENS1_36VarlenDynamicPersistentTileSchedulerILi128ELi80ELi128ELi128ELb1ELb1ELb0ELb1ELb0ELb1EEEEEEEEEvNT_6ParamsE)
        /*0048*/ 	.short	0x0210
        /*004a*/ 	.short	0x0438


	//----- nvinfo : EIATTR_SW_WAR
	.align		4
.L_284:
        /*004c*/ 	.byte	0x04, 0x36
        /*004e*/ 	.short	(.L_286 - .L_285)
.L_285:
        /*0050*/ 	.word	0x00000008
.L_286:


//--------------------- .nv.info._ZN7cutlass13device_kernelIN5flash19enable_sm80_to_sm89INS1_16FlashAttnFwdSm80INS1_25CollectiveMainloopFwdSm80ILi4ELi1ELb0EN4cute5tupleIJNS5_1CILi128EEENS7_ILi80EEENS7_ILi64EEEEEELi64ENS_6half_tEfNS_4arch4Sm80ELb0ELb1ELb0ELb1ELb0ELb1ELb1ELb1EEENS1_21CollectiveEpilogueFwdINS6_IJS8_SA_S9_EEENS6_IJNS7_ILi1EEESI_SI_EEESC_SE_Li128ELb1ELb1ELb1ELb0EEENS1_36VarlenDynamicPersistentTileSchedulerILi128ELi80ELi128ELi128ELb1ELb1ELb0ELb1ELb0ELb1EEEEEEEEEvNT_6ParamsE --------------------------
	.section	.nv.info._ZN7cutlass13device_kernelIN5flash19enable_sm80_to_sm89INS1_16FlashAttnFwdSm80INS1_25CollectiveMainloopFwdSm80ILi4ELi1ELb0EN4cute5tupleIJNS5_1CILi128EEENS7_ILi80EEENS7_ILi64EEEEEELi64ENS_6half_tEfNS_4arch4Sm80ELb0ELb1ELb0ELb1ELb0ELb1ELb1ELb1EEENS1_21CollectiveEpilogueFwdINS6_IJS8_SA_S9_EEENS6_IJNS7_ILi1EEESI_SI_EEESC_SE_Li128ELb1ELb1ELb1ELb0EEENS1_36VarlenDynamicPersistentTileSchedulerILi128ELi80ELi128ELi128ELb1ELb1ELb0ELb1ELb0ELb1EEEEEEEEEvNT_6ParamsE,"",@"SHT_CUDA_INFO"
	.sectionflags	@""
	.align	4


	//----- nvinfo : EIATTR_CUDA_API_VERSION
	.align		4
        /*0000*/ 	.byte	0x04, 0x37
        /*0002*/ 	.short	(.L_288 - .L_287)
.L_287:
        /*0004*/ 	.word	0x00000082


	//----- nvinfo : EIATTR_KPARAM_INFO
	.align		4
.L_288:
        /*0008*/ 	.byte	0x04, 0x17
        /*000a*/ 	.short	(.L_290 - .L_289)
.L_289:
        /*000c*/ 	.word	0x00000000
        /*0010*/ 	.short	0x0000
        /*0012*/ 	.short	0x0000
        /*0014*/ 	.byte	0x00, 0xf0, 0xe1, 0x10


	//----- nvinfo : EIATTR_SPARSE_MMA_MASK
	.align		4
.L_290:
        /*0018*/ 	.byte	0x03, 0x50
        /*001a*/ 	.short	0x0000


	//----- nvinfo : EIATTR_MAXREG_COUNT
	.align		4
        /*001c*/ 	.byte	0x03, 0x1b
        /*001e*/ 	.short	0x00ff


	//----- nvinfo : EIATTR_MERCURY_ISA_VERSION
	.align		4
        /*0020*/ 	.byte	0x03, 0x5f
        /*0022*/ 	.short	0x0101


	//----- nvinfo : EIATTR_EXIT_INSTR_OFFSETS
	.align		4
        /*0024*/ 	.byte	0x04, 0x1c
        /*0026*/ 	.short	(.L_292 - .L_291)


	//   ....[0]....
.L_291:
        /*0028*/ 	.word	0x00000010


	//----- nvinfo : EIATTR_MAX_THREADS
	.align		4
.L_292:
        /*002c*/ 	.byte	0x04, 0x05
        /*002e*/ 	.short	(.L_294 - .L_293)
.L_293:
        /*0030*/ 	.word	0x00000080
        /*0034*/ 	.word	0x00000001
        /*0038*/ 	.word	0x00000001


	//----- nvinfo : EIATTR_CBANK_PARAM_SIZE
	.align		4
.L_294:
        /*003c*/ 	.byte	0x03, 0x19
        /*003e*/ 	.short	0x0438


	//----- nvinfo : EIATTR_PARAM_CBANK
	.align		4
        /*0040*/ 	.byte	0x04, 0x0a
        /*0042*/ 	.short	(.L_296 - .L_295)
	.align		4
.L_295:
        /*0044*/ 	.word	index@(.nv.constant0._ZN7cutlass13device_kernelIN5flash19enable_sm80_to_sm89INS1_16FlashAttnFwdSm80INS1_25CollectiveMainloopFwdSm80ILi4ELi1ELb0EN4cute5tupleIJNS5_1CILi128EEENS7_ILi80EEENS7_ILi64EEEEEELi64ENS_6half_tEfNS_4arch4Sm80ELb0ELb1ELb0ELb1ELb0ELb1ELb1ELb1EEENS1_21CollectiveEpilogueFwdINS6_IJS8_SA_S9_EEENS6_IJNS7_ILi1EEESI_SI_EEESC_SE_Li128ELb1ELb1ELb1ELb0EEENS1_36VarlenDynamicPersistentTileSchedulerILi128ELi80ELi128ELi128ELb1ELb1ELb0ELb1ELb0ELb1EEEEEEEEEvNT_6ParamsE)
        /*0048*/ 	.short	0x0210
        /*004a*/ 	.short	0x0438


	//----- nvinfo : EIATTR_SW_WAR
	.align		4
.L_296:
        /*004c*/ 	.byte	0x04, 0x36
        /*004e*/ 	.short	(.L_298 - .L_297)
.L_297:
        /*0050*/ 	.word	0x00000008
.L_298:


//--------------------- .nv.info._ZN7cutlass13device_kernelIN5flash19enable_sm80_to_sm89INS1_16FlashAttnFwdSm80INS1_25CollectiveMainloopFwdSm80ILi4ELi1ELb0EN4cute5tupleIJNS5_1CILi128EEENS7_ILi112EEENS7_ILi64EEEEEELi64ENS_6half_tEfNS_4arch4Sm80ELb1ELb0ELb0ELb0ELb0ELb0ELb1ELb1EEENS1_21CollectiveEpilogueFwdINS6_IJS8_SA_S9_EEENS6_IJNS7_ILi1EEESI_SI_EEESC_SE_Li128ELb0ELb1ELb1ELb0EEENS1_30DynamicPersistentTileSchedulerILi128ELi128ELb1ELb1ELb0EEEEEEEEEvNT_6ParamsE --------------------------
	.section	.nv.info._ZN7cutlass13device_kernelIN5flash19enable_sm80_to_sm89INS1_16FlashAttnFwdSm80INS1_25CollectiveMainloopFwdSm80ILi4ELi1ELb0EN4cute5tupleIJNS5_1CILi128EEENS7_ILi112EEENS7_ILi64EEEEEELi64ENS_6half_tEfNS_4arch4Sm80ELb1ELb0ELb0ELb0ELb0ELb0ELb1ELb1EEENS1_21CollectiveEpilogueFwdINS6_IJS8_SA_S9_EEENS6_IJNS7_ILi1EEESI_SI_EEESC_SE_Li128ELb0ELb1ELb1ELb0EEENS1_30DynamicPersistentTileSchedulerILi128ELi128ELb1ELb1ELb0EEEEEEEEEvNT_6ParamsE,"",@"SHT_CUDA_INFO"
	.sectionflags	@""
	.align	4


	//----- nvinfo : EIATTR_CUDA_API_VERSION
	.align		4
        /*0000*/ 	.byte	0x04, 0x37
        /*0002*/ 	.short	(.L_300 - .L_299)
.L_299:
        /*0004*/ 	.word	0x00000082


	//----- nvinfo : EIATTR_KPARAM_INFO
	.align		4
.L_300:
        /*0008*/ 	.byte	0x04, 0x17
        /*000a*/ 	.short	(.L_302 - .L_301)
.L_301:
        /*000c*/ 	.word	0x00000000
        /*0010*/ 	.short	0x0000
        /*0012*/ 	.short	0x0000
        /*0014*/ 	.byte	0x00, 0xf0, 0xa1, 0x10


	//----- nvinfo : EIATTR_SPARSE_MMA_MASK
	.align		4
.L_302:
        /*0018*/ 	.byte	0x03, 0x50
        /*001a*/ 	.short	0x0000


	//----- nvinfo : EIATTR_MAXREG_COUNT
	.align		4
        /*001c*/ 	.byte	0x03, 0x1b
        /*001e*/ 	.short	0x00ff


	//----- nvinfo : EIATTR_MERCURY_ISA_VERSION
	.align		4
        /*0020*/ 	.byte	0x03, 0x5f
        /*0022*/ 	.short	0x0101


	//----- nvinfo : EIATTR_EXIT_INSTR_OFFSETS
	.align		4
        /*0024*/ 	.byte	0x04, 0x1c
        /*0026*/ 	.short	(.L_304 - .L_303)


	//   ....[0]....
.L_303:
        /*0028*/ 	.word	0x00000010


	//----- nvinfo : EIATTR_MAX_THREADS
	.align		4
.L_304:
        /*002c*/ 	.byte	0x04, 0x05
        /*002e*/ 	.short	(.L_306 - .L_305)
.L_305:
        /*0030*/ 	.word	0x00000080
        /*0034*/ 	.word	0x00000001
        /*0038*/ 	.word	0x00000001


	//----- nvinfo : EIATTR_CBANK_PARAM_SIZE
	.align		4
.L_306:
        /*003c*/ 	.byte	0x03, 0x19
        /*003e*/ 	.short	0x0428


	//----- nvinfo : EIATTR_PARAM_CBANK
	.align		4
        /*0040*/ 	.byte	0x04, 0x0a
        /*0042*/ 	.short	(.L_308 - .L_307)
	.align		4
.L_307:
        /*0044*/ 	.word	index@(.nv.constant0._ZN7cutlass13device_kernelIN5flash19enable_sm80_to_sm89INS1_16FlashAttnFwdSm80INS1_25CollectiveMainloopFwdSm80ILi4ELi1ELb0EN4cute5tupleIJNS5_1CILi128EEENS7_ILi112EEENS7_ILi64EEEEEELi64ENS_6half_tEfNS_4arch4Sm80ELb1ELb0ELb0ELb0ELb0ELb0ELb1ELb1EEENS1_21CollectiveEpilogueFwdINS6_IJS8_SA_S9_EEENS6_IJNS7_ILi1EEESI_SI_EEESC_SE_Li128ELb0ELb1ELb1ELb0EEENS1_30DynamicPersistentTileSchedulerILi128ELi128ELb1ELb1ELb0EEEEEEEEEvNT_6ParamsE)
        /*0048*/ 	.short	0x0210
        /*004a*/ 	.short	0x0428


	//----- nvinfo : EIATTR_SW_WAR
	.align		4
.L_308:
        /*004c*/ 	.byte	0x04, 0x36
        /*004e*/ 	.short	(.L_310 - .L_309)
.L_309:
        /*0050*/ 	.word	0x00000008
.L_310:


//--------------------- .nv.info._ZN7cutlass13device_kernelIN5flash19enable_sm80_to_sm89INS1_16FlashAttnFwdSm80INS1_25CollectiveMainloopFwdSm80ILi4ELi1ELb0EN4cute5tupleIJNS5_1CILi128EEENS7_ILi80EEENS7_ILi64EEEEEELi64ENS_6half_tEfNS_4arch4Sm80ELb1ELb0ELb0ELb1ELb0ELb0ELb1ELb1EEENS1_21CollectiveEpilogueFwdINS6_IJS8_SA_S9_EEENS6_IJNS7_ILi1EEESI_SI_EEESC_SE_Li128ELb1ELb1ELb1ELb0EEENS1_36VarlenDynamicPersistentTileSchedulerILi128ELi80ELi128ELi128ELb1ELb1ELb0ELb1ELb1ELb1EEEEEEEEEvNT_6ParamsE --------------------------
	.section	.nv.info._ZN7cutlass13device_kernelIN5flash19enable_sm80_to_sm89INS1_16FlashAttnFwdSm80INS1_25CollectiveMainloopFwdSm80ILi4ELi1ELb0EN4cute5tupleIJNS5_1CILi128EEENS7_ILi80EEENS7_ILi64EEEEEELi64ENS_6half_tEfNS_4arch4Sm80ELb1ELb0ELb0ELb1ELb0ELb0ELb1ELb1EEENS1_21CollectiveEpilogueFwdINS6_IJS8_SA_S9_EEENS6_IJNS7_ILi1EEESI_SI_EEESC_SE_Li128ELb1ELb1ELb1ELb0EEENS1_36VarlenDynamicPersistentTileSchedulerILi128ELi80ELi128ELi128ELb1ELb1ELb0ELb1ELb1ELb1EEEEEEEEEvNT_6ParamsE,"",@"SHT_CUDA_INFO"
	.sectionflags	@""
	.align	4


	//----- nvinfo : EIATTR_CUDA_API_VERSION
	.align		4
        /*0000*/ 	.byte	0x04, 0x37
        /*0002*/ 	.short	(.L_312 - .L_311)
.L_311:
        /*0004*/ 	.word	0x00000082


	//----- nvinfo : EIATTR_KPARAM_INFO
	.align		4
.L_312:
        /*0008*/ 	.byte	0x04, 0x17
        /*000a*/ 	.short	(.L_314 - .L_313)
.L_313:
        /*000c*/ 	.word	0x00000000
        /*0010*/ 	.short	0x0000
        /*0012*/ 	.short	0x0000
        /*0014*/ 	.byte	0x00, 0xf0, 0xe1, 0x10


	//----- nvinfo : EIATTR_SPARSE_MMA_MASK
	.align		4
.L_314:
        /*0018*/ 	.byte	0x03, 0x50
        /*001a*/ 	.short	0x0000


	//----- nvinfo : EIATTR_MAXREG_COUNT
	.align		4
        /*001c*/ 	.byte	0x03, 0x1b
        /*001e*/ 	.short	0x00ff


	//----- nvinfo : EIATTR_MERCURY_ISA_VERSION
	.align		4
        /*0020*/ 	.byte	0x03, 0x5f
        /*0022*/ 	.short	0x0101


	//----- nvinfo : EIATTR_EXIT_INSTR_OFFSETS
	.align		4
        /*0024*/ 	.byte	0x04, 0x1c
        /*0026*/ 	.short	(.L_316 - .L_315)


	//   ....[0]....
.L_315:
        /*0028*/ 	.word	0x00000010


	//----- nvinfo : EIATTR_MAX_THREADS
	.align		4
.L_316:
        /*002c*/ 	.byte	0x04, 0x05
        /*002e*/ 	.short	(.L_318 - .L_317)
.L_317:
        /*0030*/ 	.word	0x00000080
        /*0034*/ 	.word	0x00000001
        /*0038*/ 	.word	0x00000001


	//----- nvinfo : EIATTR_CBANK_PARAM_SIZE
	.align		4
.L_318:
        /*003c*/ 	.byte	0x03, 0x19
        /*003e*/ 	.short	0x0438


	//----- nvinfo : EIATTR_PARAM_CBANK
	.align		4
        /*0040*/ 	.byte	0x04, 0x0a
        /*0042*/ 	.short	(.L_320 - .L_319)
	.align		4
.L_319:
        /*0044*/ 	.word	index@(.nv.constant0._ZN7cutlass13device_kernelIN5flash19enable_sm80_to_sm89INS1_16FlashAttnFwdSm80INS1_25CollectiveMainloopFwdSm80ILi4ELi1ELb0EN4cute5tupleIJNS5_1CILi128EEENS7_ILi80EEENS7_ILi64EEEEEELi64ENS_6half_tEfNS_4arch4Sm80ELb1ELb0ELb0ELb1ELb0ELb0ELb1ELb1EEENS1_21CollectiveEpilogueFwdINS6_IJS8_SA_S9_EEENS6_IJNS7_ILi1EEESI_SI_EEESC_SE_Li128ELb1ELb1ELb1ELb0EEENS1_36VarlenDynamicPersistentTileSchedulerILi128ELi80ELi128ELi128ELb1ELb1ELb0ELb1ELb1ELb1EEEEEEEEEvNT_6ParamsE)
        /*0048*/ 	.short	0x0210
        /*004a*/ 	.short	0x0438


	//----- nvinfo : EIATTR_SW_WAR
	.align		4
.L_320:
        /*004c*/ 	.byte	0x04, 0x36
        /*004e*/ 	.short	(.L_322 - .L_321)
.L_321:
        /*0050*/ 	.word	0x00000008
.L_322:


//--------------------- .nv.info._ZN7cutlass13device_kernelIN5flash19enable_sm80_to_sm89INS1_16FlashAttnFwdSm80INS1_25CollectiveMainloopFwdSm80ILi4ELi1ELb0EN4cute5tupleIJNS5_1CILi128EEENS7_ILi80EEENS7_ILi64EEEEEELi64ENS_6half_tEfNS_4arch4Sm80ELb1ELb0ELb0ELb1ELb0ELb1ELb1ELb1EEENS1_21CollectiveEpilogueFwdINS6_IJS8_SA_S9_EEENS6_IJNS7_ILi1EEESI_SI_EEESC_SE_Li128ELb1ELb1ELb1ELb0EEENS1_36VarlenDynamicPersistentTileSchedulerILi128ELi80ELi128ELi128ELb1ELb1ELb0ELb1ELb1ELb1EEEEEEEEEvNT_6ParamsE --------------------------
	.section	.nv.info._ZN7cutlass13device_kernelIN5flash19enable_sm80_to_sm89INS1_16FlashAttnFwdSm80INS1_25CollectiveMainloopFwdSm80ILi4ELi1ELb0EN4cute5tupleIJNS5_1CILi128EEENS7_ILi80EEENS7_ILi64EEEEEELi64ENS_6half_tEfNS_4arch4Sm80ELb1ELb0ELb0ELb1ELb0ELb1ELb1ELb1EEENS1_21CollectiveEpilogueFwdINS6_IJS8_SA_S9_EEENS6_IJNS7_ILi1EEESI_SI_EEESC_SE_Li128ELb1ELb1ELb1ELb0EEENS1_36VarlenDynamicPersistentTileSchedulerILi128ELi80ELi128ELi128ELb1ELb1ELb0ELb1ELb1ELb1EEEEEEEEEvNT_6ParamsE,"",@"SHT_CUDA_INFO"
	.sectionflags	@""
	.align	4


	//----- nvinfo : EIATTR_CUDA_API_VERSION
	.align		4
        /*0000*/ 	.byte	0x04, 0x37
        /*0002*/ 	.short	(.L_324 - .L_323)
.L_323:
        /*0004*/ 	.word	0x00000082


	//----- nvinfo : EIATTR_KPARAM_INFO
	.align		4
.L_324:
        /*0008*/ 	.byte	0x04, 0x17
        /*000a*/ 	.short	(.L_326 - .L_325)
.L_325:
        /*000c*/ 	.word	0x00000000
        /*0010*/ 	.short	0x0000
        /*0012*/ 	.short	0x0000
        /*0014*/ 	.byte	0x00, 0xf0, 0xe1, 0x10


	//----- nvinfo : EIATTR_SPARSE_MMA_MASK
	.align		4
.L_326:
        /*0018*/ 	.byte	0x03, 0x50
        /*001a*/ 	.short	0x0000


	//----- nvinfo : EIATTR_MAXREG_COUNT
	.align		4
        /*001c*/ 	.byte	0x03, 0x1b
        /*001e*/ 	.short	0x00ff


	//----- nvinfo : EIATTR_MERCURY_ISA_VERSION
	.align		4
        /*0020*/ 	.byte	0x03, 0x5f
        /*0022*/ 	.short	0x0101


	//----- nvinfo : EIATTR_EXIT_INSTR_OFFSETS
	.align		4
        /*0024*/ 	.byte	0x04, 0x1c
        /*0026*/ 	.short	(.L_328 - .L_327)


	//   ....[0]....
.L_327:
        /*0028*/ 	.word	0x00000010


	//----- nvinfo : EIATTR_MAX_THREADS
	.align		4
.L_328:
        /*002c*/ 	.byte	0x04, 0x05
        /*002e*/ 	.short	(.L_330 - .L_329)
.L_329:
        /*0030*/ 	.word	0x00000080
        /*0034*/ 	.word	0x00000001
        /*0038*/ 	.word	0x00000001


	//----- nvinfo : EIATTR_CBANK_PARAM_SIZE
	.align		4
.L_330:
        /*003c*/ 	.byte	0x03, 0x19
        /*003e*/ 	.short	0x0438


	//----- nvinfo : EIATTR_PARAM_CBANK
	.align		4
        /*0040*/ 	.byte	0x04, 0x0a
        /*0042*/ 	.short	(.L_332 - .L_331)
	.align		4
.L_331:
        /*0044*/ 	.word	index@(.nv.constant0._ZN7cutlass13device_kernelIN5flash19enable_sm80_to_sm89INS1_16FlashAttnFwdSm80INS1_25CollectiveMainloopFwdSm80ILi4ELi1ELb0EN4cute5tupleIJNS5_1CILi128EEENS7_ILi80EEENS7_ILi64EEEEEELi64ENS_6half_tEfNS_4arch4Sm80ELb1ELb0ELb0ELb1ELb0ELb1ELb1ELb1EEENS1_21CollectiveEpilogueFwdINS6_IJS8_SA_S9_EEENS6_IJNS7_ILi1EEESI_SI_EEESC_SE_Li128ELb1ELb1ELb1ELb0EEENS1_36VarlenDynamicPersistentTileSchedulerILi128ELi80ELi128ELi128ELb1ELb1ELb0ELb1ELb1ELb1EEEEEEEEEvNT_6ParamsE)
        /*0048*/ 	.short	0x0210
        /*004a*/ 	.short	0x0438


	//----- nvinfo : EIATTR_SW_WAR
	.align		4
.L_332:
        /*004c*/ 	.byte	0x04, 0x36
        /*004e*/ 	.short	(.L_334 - .L_333)
.L_333:
        /*0050*/ 	.word	0x00000008
.L_334:


//--------------------- .nv.callgraph             --------------------------
	.section	.nv.callgraph,"",@"SHT_CUDA_CALLGRAPH"
	.align	4
	.sectionentsize	8
	.align		4
        /*0000*/ 	.word	0x00000000
	.align		4
        /*0004*/ 	.word	0xffffffff
	.align		4
        /*0008*/ 	.word	0x00000000
	.align		4
        /*000c*/ 	.word	0xfffffffe
	.align		4
        /*0010*/ 	.word	0x00000000
	.align		4
        /*0014*/ 	.word	0xfffffffd
	.align		4
        /*0018*/ 	.word	0x00000000
	.align		4
        /*001c*/ 	.word	0xfffffffc


//--------------------- .nv.constant4             --------------------------
	.section	.nv.constant4,"a",@progbits
	.align	8
	.align		8
.nv.constant4:
        /*0000*/ 	.dword	_ZN82_INTERNAL_68294c48_46_flash_fwd_hdim64_fp16_split_softcapall_sm80_cu_1f2e7571_34994cuda3std3__45__cpo5beginE
	.align		8
        /*0008*/ 	.dword	_ZN82_INTERNAL_68294c48_46_flash_fwd_hdim64_fp16_split_softcapall_sm80_cu_1f2e7571_34994cuda3std3__45__cpo3endE
	.align		8
        /*0010*/ 	.dword	_ZN82_INTERNAL_68294c48_46_flash_fwd_hdim64_fp16_split_softcapall_sm80_cu_1f2e7571_34994cuda3std3__45__cpo6cbeginE
	.align		8
        /*0018*/ 	.dword	_ZN82_INTERNAL_68294c48_46_flash_fwd_hdim64_fp16_split_softcapall_sm80_cu_1f2e7571_34994cuda3std3__45__cpo4cendE
	.align		8
        /*0020*/ 	.dword	_ZN82_INTERNAL_68294c48_46_flash_fwd_hdim64_fp16_split_softcapall_sm80_cu_1f2e7571_34994cuda3std3__484_GLOBAL__N__68294c48_46_flash_fwd_hdim64_fp16_split_softcapall_sm80_cu_1f2e7571_34996ignoreE
	.align		8
        /*0028*/ 	.dword	_ZN82_INTERNAL_68294c48_46_flash_fwd_hdim64_fp16_split_softcapall_sm80_cu_1f2e7571_34994cuda3std3__419piecewise_constructE
	.align		8
        /*0030*/ 	.dword	_ZN82_INTERNAL_68294c48_46_flash_fwd_hdim64_fp16_split_softcapall_sm80_cu_1f2e7571_34994cuda3std3__48in_placeE
	.align		8
        /*0038*/ 	.dword	_ZN82_INTERNAL_68294c48_46_flash_fwd_hdim64_fp16_split_softcapall_sm80_cu_1f2e7571_34994cuda3std6ranges3__45__cpo4swapE
	.align		8
        /*0040*/ 	.dword	_ZN82_INTERNAL_68294c48_46_flash_fwd_hdim64_fp16_split_softcapall_sm80_cu_1f2e7571_34994cuda3std6ranges3__45__cpo9iter_moveE
	.align		8
        /*0048*/ 	.dword	_ZN82_INTERNAL_68294c48_46_flash_fwd_hdim64_fp16_split_softcapall_sm80_cu_1f2e7571_34994cute7productE
	.align		8
        /*0050*/ 	.dword	_ZN82_INTERNAL_68294c48_46_flash_fwd_hdim64_fp16_split_softcapall_sm80_cu_1f2e7571_34994cute1_E


//--------------------- .text._ZN7cutlass13device_kernelIN5flash19enable_sm80_to_sm89INS1_16FlashAttnFwdSm80INS1_25CollectiveMainloopFwdSm80ILi4ELi1ELb0EN4cute5tupleIJNS5_1CILi128EEENS7_ILi112EEENS7_ILi64EEEEEELi64ENS_6half_tEfNS_4arch4Sm80ELb0ELb0ELb1ELb0ELb0ELb0ELb1ELb1EEENS1_21CollectiveEpilogueFwdINS6_IJS8_SA_S9_EEENS6_IJNS7_ILi1EEESI_SI_EEESC_SE_Li128ELb0ELb1ELb1ELb0EEENS1_19SingleTileSchedulerILb0ELb1ELb1ELi128EEEEEEEEEvNT_6ParamsE --------------------------
	.section	.text._ZN7cutlass13device_kernelIN5flash19enable_sm80_to_sm89INS1_16FlashAttnFwdSm80INS1_25CollectiveMainloopFwdSm80ILi4ELi1ELb0EN4cute5tupleIJNS5_1CILi128EEENS7_ILi112EEENS7_ILi64EEEEEELi64ENS_6half_tEfNS_4arch4Sm80ELb0ELb0ELb1ELb0ELb0ELb0ELb1ELb1EEENS1_21CollectiveEpilogueFwdINS6_IJS8_SA_S9_EEENS6_IJNS7_ILi1EEESI_SI_EEESC_SE_Li128ELb0ELb1ELb1ELb0EEENS1_19SingleTileSchedulerILb0ELb1ELb1ELi128EEEEEEEEEvNT_6ParamsE,"ax",@progbits
	.align	128
.text._ZN7cutlass13device_kernelIN5flash19enable_sm80_to_sm89INS1_16FlashAttnFwdSm80INS1_25CollectiveMainloopFwdSm80ILi4ELi1ELb0EN4cute5tupleIJNS5_1CILi128EEENS7_ILi112EEENS7_ILi64EEEEEELi64ENS_6half_tEfNS_4arch4Sm80ELb0ELb0ELb1ELb0ELb0ELb0ELb1ELb1EEENS1_21CollectiveEpilogueFwdINS6_IJS8_SA_S9_EEENS6_IJNS7_ILi1EEESI_SI_EEESC_SE_Li128ELb0ELb1ELb1ELb0EEENS1_19SingleTileSchedulerILb0ELb1ELb1ELi128EEEEEEEEEvNT_6ParamsE:
        .type           _ZN7cutlass13device_kernelIN5flash19enable_sm80_to_sm89INS1_16FlashAttnFwdSm80INS1_25CollectiveMainloopFwdSm80ILi4ELi1ELb0EN4cute5tupleIJNS5_1CILi128EEENS7_ILi112EEENS7_ILi64EEEEEELi64ENS_6half_tEfNS_4arch4Sm80ELb0ELb0ELb1ELb0ELb0ELb0ELb1ELb1EEENS1_21CollectiveEpilogueFwdINS6_IJS8_SA_S9_EEENS6_IJNS7_ILi1EEESI_SI_EEESC_SE_Li128ELb0ELb1ELb1ELb0EEENS1_19SingleTileSchedulerILb0ELb1ELb1ELi128EEEEEEEEEvNT_6ParamsE,@function
        .size           _ZN7cutlass13device_kernelIN5flash19enable_sm80_to_sm89INS1_16FlashAttnFwdSm80INS1_25CollectiveMainloopFwdSm80ILi4ELi1ELb0EN4cute5tupleIJNS5_1CILi128EEENS7_ILi112EEENS7_ILi64EEEEEELi64ENS_6half_tEfNS_4arch4Sm80ELb0ELb0ELb1ELb0ELb0ELb0ELb1ELb1EEENS1_21CollectiveEpilogueFwdINS6_IJS8_SA_S9_EEENS6_IJNS7_ILi1EEESI_SI_EEESC_SE_Li128ELb0ELb1ELb1ELb0EEENS1_19SingleTileSchedulerILb0ELb1ELb1ELi128EEEEEEEEEvNT_6ParamsE,(.L_x_18 - _ZN7cutlass13device_kernelIN5flash19enable_sm80_to_sm89INS1_16FlashAttnFwdSm80INS1_25CollectiveMainloopFwdSm80ILi4ELi1ELb0EN4cute5tupleIJNS5_1CILi128EEENS7_ILi112EEENS7_ILi64EEEEEELi64ENS_6half_tEfNS_4arch4Sm80ELb0ELb0ELb1ELb0ELb0ELb0ELb1ELb1EEENS1_21CollectiveEpilogueFwdINS6_IJS8_SA_S9_EEENS6_IJNS7_ILi1EEESI_SI_EEESC_SE_Li128ELb0ELb1ELb1ELb0EEENS1_19SingleTileSchedulerILb0ELb1ELb1ELi128EEEEEEEEEvNT_6ParamsE)
        .other          _ZN7cutlass13device_kernelIN5flash19enable_sm80_to_sm89INS1_16FlashAttnFwdSm80INS1_25CollectiveMainloopFwdSm80ILi4ELi1ELb0EN4cute5tupleIJNS5_1CILi128EEENS7_ILi112EEENS7_ILi64EEEEEELi64ENS_6half_tEfNS_4arch4Sm80ELb0ELb0ELb1ELb0ELb0ELb0ELb1ELb1EEENS1_21CollectiveEpilogueFwdINS6_IJS8_SA_S9_EEENS6_IJNS7_ILi1EEESI_SI_EEESC_SE_Li128ELb0ELb1ELb1ELb0EEENS1_19SingleTileSchedulerILb0ELb1ELb1ELi128EEEEEEEEEvNT_6ParamsE,@"STO_CUDA_ENTRY STV_DEFAULT"
_ZN7cutlass13device_kernelIN5flash19enable_sm80_to_sm89INS1_16FlashAttnFwdSm80INS1_25CollectiveMainloopFwdSm80ILi4ELi1ELb0EN4cute5tupleIJNS5_1CILi128EEENS7_ILi112EEENS7_ILi64EEEEEELi64ENS_6half_tEfNS_4arch4Sm80ELb0ELb0ELb1ELb0ELb0ELb0ELb1ELb1EEENS1_21CollectiveEpilogueFwdINS6_IJS8_SA_S9_EEENS6_IJNS7_ILi1EEESI_SI_EEESC_SE_Li128ELb0ELb1ELb1ELb0EEENS1_19SingleTileSchedulerILb0ELb1ELb1ELi128EEEEEEEEEvNT_6ParamsE:
[----:B------:R-:W-:Y:S01]  /*0000*/  LDC R1, c[0x0][0x28] ;  /* 0x00000a00ff017b82 */ /* 0x000fe20000000800 */
[----:B------:R-:W-:Y:S05]  /*0010*/  EXIT ;  /* 0x000000000000794d */ /* 0x000fea0003800000 */
.L_x_0:
[----:B------:R-:W-:-:S00]  /*0020*/  BRA `(.L_x_0) ;  /* 0xfffffffc00fc7947 */ /* 0x000fc0000383ffff */
[----:B------:R-:W-:-:S00]  /*0030*/  NOP ;  /* 0x0000000000007918 */ /* 0x000fc00000000000 */
        /* <DEDUP_REMOVED lines=12> */
.L_x_18:


//--------------------- .text._ZN7cutlass13device_kernelIN5flash19enable_sm80_to_sm89INS1_16FlashAttnFwdSm80INS1_25CollectiveMainloopFwdSm80ILi4ELi1ELb0EN4cute5tupleIJNS5_1CILi128EEENS7_ILi80EEENS7_ILi64EEEEEELi64ENS_6half_tEfNS_4arch4Sm80ELb0ELb0ELb1ELb1ELb0ELb0ELb1ELb1EEENS1_21CollectiveEpilogueFwdINS6_IJS8_SA_S9_EEENS6_IJNS7_ILi1EEESI_SI_EEESC_SE_Li128ELb1ELb1ELb1ELb0EEENS1_36VarlenDynamicPersistentTileSchedulerILi128ELi80ELi128ELi128ELb1ELb1ELb0ELb0ELb1ELb1EEEEEEEEEvNT_6ParamsE --------------------------
	.section	.text._ZN7cutlass13device_kernelIN5flash19enable_sm80_to_sm89INS1_16FlashAttnFwdSm80INS1_25CollectiveMainloopFwdSm80ILi4ELi1ELb0EN4cute5tupleIJNS5_1CILi128EEENS7_ILi80EEENS7_ILi64EEEEEELi64ENS_6half_tEfNS_4arch4Sm80ELb0ELb0ELb1ELb1ELb0ELb0ELb1ELb1EEENS1_21CollectiveEpilogueFwdINS6_IJS8_SA_S9_EEENS6_IJNS7_ILi1EEESI_SI_EEESC_SE_Li128ELb1ELb1ELb1ELb0EEENS1_36VarlenDynamicPersistentTileSchedulerILi128ELi80ELi128ELi128ELb1ELb1ELb0ELb0ELb1ELb1EEEEEEEEEvNT_6ParamsE,"ax",@progbits
	.align	128
.text._ZN7cutlass13device_kernelIN5flash19enable_sm80_to_sm89INS1_16FlashAttnFwdSm80INS1_25CollectiveMainloopFwdSm80ILi4ELi1ELb0EN4cute5tupleIJNS5_1CILi128EEENS7_ILi80EEENS7_ILi64EEEEEELi64ENS_6half_tEfNS_4arch4Sm80ELb0ELb0ELb1ELb1ELb0ELb0ELb1ELb1EEENS1_21CollectiveEpilogueFwdINS6_IJS8_SA_S9_EEENS6_IJNS7_ILi1EEESI_SI_EEESC_SE_Li128ELb1ELb1ELb1ELb0EEENS1_36VarlenDynamicPersistentTileSchedulerILi128ELi80ELi128ELi128ELb1ELb1ELb0ELb0ELb1ELb1EEEEEEEEEvNT_6ParamsE:
        .type           _ZN7cutlass13device_kernelIN5flash19enable_sm80_to_sm89INS1_16FlashAttnFwdSm80INS1_25CollectiveMainloopFwdSm80ILi4ELi1ELb0EN4cute5tupleIJNS5_1CILi128EEENS7_ILi80EEENS7_ILi64EEEEEELi64ENS_6half_tEfNS_4arch4Sm80ELb0ELb0ELb1ELb1ELb0ELb0ELb1ELb1EEENS1_21CollectiveEpilogueFwdINS6_IJS8_SA_S9_EEENS6_IJNS7_ILi1EEESI_SI_EEESC_SE_Li128ELb1ELb1ELb1ELb0EEENS1_36VarlenDynamicPersistentTileSchedulerILi128ELi80ELi128ELi128ELb1ELb1ELb0ELb0ELb1ELb1EEEEEEEEEvNT_6ParamsE,@function
        .size           _ZN7cutlass13device_kernelIN5flash19enable_sm80_to_sm89INS1_16FlashAttnFwdSm80INS1_25CollectiveMainloopFwdSm80ILi4ELi1ELb0EN4cute5tupleIJNS5_1CILi128EEENS7_ILi80EEENS7_ILi64EEEEEELi64ENS_6half_tEfNS_4arch4Sm80ELb0ELb0ELb1ELb1ELb0ELb0ELb1ELb1EEENS1_21CollectiveEpilogueFwdINS6_IJS8_SA_S9_EEENS6_IJNS7_ILi1EEESI_SI_EEESC_SE_Li128ELb1ELb1ELb1ELb0EEENS1_36VarlenDynamicPersistentTileSchedulerILi128ELi80ELi128ELi128ELb1ELb1ELb0ELb0ELb1ELb1EEEEEEEEEvNT_6ParamsE,(.L_x_19 - _ZN7cutlass13device_kernelIN5flash19enable_sm80_to_sm89INS1_16FlashAttnFwdSm80INS1_25CollectiveMainloopFwdSm80ILi4ELi1ELb0EN4cute5tupleIJNS5_1CILi128EEENS7_ILi80EEENS7_ILi64EEEEEELi64ENS_6half_tEfNS_4arch4Sm80ELb0ELb0ELb1ELb1ELb0ELb0ELb1ELb1EEENS1_21CollectiveEpilogueFwdINS6_IJS8_SA_S9_EEENS6_IJNS7_ILi1EEESI_SI_EEESC_SE_Li128ELb1ELb1ELb1ELb0EEENS1_36VarlenDynamicPersistentTileSchedulerILi128ELi80ELi128ELi128ELb1ELb1ELb0ELb0ELb1ELb1EEEEEEEEEvNT_6ParamsE)
        .other          _ZN7cutlass13device_kernelIN5flash19enable_sm80_to_sm89INS1_16FlashAttnFwdSm80INS1_25CollectiveMainloopFwdSm80ILi4ELi1ELb0EN4cute5tupleIJNS5_1CILi128EEENS7_ILi80EEENS7_ILi64EEEEEELi64ENS_6half_tEfNS_4arch4Sm80ELb0ELb0ELb1ELb1ELb0ELb0ELb1ELb1EEENS1_21CollectiveEpilogueFwdINS6_IJS8_SA_S9_EEENS6_IJNS7_ILi1EEESI_SI_EEESC_SE_Li128ELb1ELb1ELb1ELb0EEENS1_36VarlenDynamicPersistentTileSchedulerILi128ELi80ELi128ELi128ELb1ELb1ELb0ELb0ELb1ELb1EEEEEEEEEvNT_6ParamsE,@"STO_CUDA_ENTRY STV_DEFAULT"
_ZN7cutlass13device_kernelIN5flash19enable_sm80_to_sm89INS1_16FlashAttnFwdSm80INS1_25CollectiveMainloopFwdSm80ILi4ELi1ELb0EN4cute5tupleIJNS5_1CILi128EEENS7_ILi80EEENS7_ILi64EEEEEELi64ENS_6half_tEfNS_4arch4Sm80ELb0ELb0ELb1ELb1ELb0ELb0ELb1ELb1EEENS1_21CollectiveEpilogueFwdINS6_IJS8_SA_S9_EEENS6_IJNS7_ILi1EEESI_SI_EEESC_SE_Li128ELb1ELb1ELb1ELb0EEENS1_36VarlenDynamicPersistentTileSchedulerILi128ELi80ELi128ELi128ELb1ELb1ELb0ELb0ELb1ELb1EEEEEEEEEvNT_6ParamsE:
[----:B------:R-:W-:Y:S01]  /*0000*/  LDC R1, c[0x0][0x28] ;  /* 0x00000a00ff017b82 */ /* 0x000fe20000000800 */
[----:B------:R-:W-:Y:S05]  /*0010*/  EXIT ;  /* 0x000000000000794d */ /* 0x000fea0003800000 */
.L_x_1:
        /* <DEDUP_REMOVED lines=14> */
.L_x_19:


//--------------------- .text._ZN7cutlass13device_kernelIN5flash19enable_sm80_to_sm89INS1_16FlashAttnFwdSm80INS1_25CollectiveMainloopFwdSm80ILi4ELi1ELb0EN4cute5tupleIJNS5_1CILi128EEENS7_ILi80EEENS7_ILi64EEEEEELi64ENS_6half_tEfNS_4arch4Sm80ELb0ELb0ELb1ELb1ELb0ELb1ELb1ELb1EEENS1_21CollectiveEpilogueFwdINS6_IJS8_SA_S9_EEENS6_IJNS7_ILi1EEESI_SI_EEESC_SE_Li128ELb1ELb1ELb1ELb0EEENS1_36VarlenDynamicPersistentTileSchedulerILi128ELi80ELi128ELi128ELb1ELb1ELb0ELb0ELb1ELb1EEEEEEEEEvNT_6ParamsE --------------------------
	.section	.text._ZN7cutlass13device_kernelIN5flash19enable_sm80_to_sm89INS1_16FlashAttnFwdSm80INS1_25CollectiveMainloopFwdSm80ILi4ELi1ELb0EN4cute5tupleIJNS5_1CILi128EEENS7_ILi80EEENS7_ILi64EEEEEELi64ENS_6half_tEfNS_4arch4Sm80ELb0ELb0ELb1ELb1ELb0ELb1ELb1ELb1EEENS1_21CollectiveEpilogueFwdINS6_IJS8_SA_S9_EEENS6_IJNS7_ILi1EEESI_SI_EEESC_SE_Li128ELb1ELb1ELb1ELb0EEENS1_36VarlenDynamicPersistentTileSchedulerILi128ELi80ELi128ELi128ELb1ELb1ELb0ELb0ELb1ELb1EEEEEEEEEvNT_6ParamsE,"ax",@progbits
	.align	128
.text._ZN7cutlass13device_kernelIN5flash19enable_sm80_to_sm89INS1_16FlashAttnFwdSm80INS1_25CollectiveMainloopFwdSm80ILi4ELi1ELb0EN4cute5tupleIJNS5_1CILi128EEENS7_ILi80EEENS7_ILi64EEEEEELi64ENS_6half_tEfNS_4arch4Sm80ELb0ELb0ELb1ELb1ELb0ELb1ELb1ELb1EEENS1_21CollectiveEpilogueFwdINS6_IJS8_SA_S9_EEENS6_IJNS7_ILi1EEESI_SI_EEESC_SE_Li128ELb1ELb1ELb1ELb0EEENS1_36VarlenDynamicPersistentTileSchedulerILi128ELi80ELi128ELi128ELb1ELb1ELb0ELb0ELb1ELb1EEEEEEEEEvNT_6ParamsE:
        .type           _ZN7cutlass13device_kernelIN5flash19enable_sm80_to_sm89INS1_16FlashAttnFwdSm80INS1_25CollectiveMainloopFwdSm80ILi4ELi1ELb0EN4cute5tupleIJNS5_1CILi128EEENS7_ILi80EEENS7_ILi64EEEEEELi64ENS_6half_tEfNS_4arch4Sm80ELb0ELb0ELb1ELb1ELb0ELb1ELb1ELb1EEENS1_21CollectiveEpilogueFwdINS6_IJS8_SA_S9_EEENS6_IJNS7_ILi1EEESI_SI_EEESC_SE_Li128ELb1ELb1ELb1ELb0EEENS1_36VarlenDynamicPersistentTileSchedulerILi128ELi80ELi128ELi128ELb1ELb1ELb0ELb0ELb1ELb1EEEEEEEEEvNT_6ParamsE,@function
        .size           _ZN7cutlass13device_kernelIN5flash19enable_sm80_to_sm89INS1_16FlashAttnFwdSm80INS1_25CollectiveMainloopFwdSm80ILi4ELi1ELb0EN4cute5tupleIJNS5_1CILi128EEENS7_ILi80EEENS7_ILi64EEEEEELi64ENS_6half_tEfNS_4arch4Sm80ELb0ELb0ELb1ELb1ELb0ELb1ELb1ELb1EEENS1_21CollectiveEpilogueFwdINS6_IJS8_SA_S9_EEENS6_IJNS7_ILi1EEESI_SI_EEESC_SE_Li128ELb1ELb1ELb1ELb0EEENS1_36VarlenDynamicPersistentTileSchedulerILi128ELi80ELi128ELi128ELb1ELb1ELb0ELb0ELb1ELb1EEEEEEEEEvNT_6ParamsE,(.L_x_20 - _ZN7cutlass13device_kernelIN5flash19enable_sm80_to_sm89INS1_16FlashAttnFwdSm80INS1_25CollectiveMainloopFwdSm80ILi4ELi1ELb0EN4cute5tupleIJNS5_1CILi128EEENS7_ILi80EEENS7_ILi64EEEEEELi64ENS_6half_tEfNS_4arch4Sm80ELb0ELb0ELb1ELb1ELb0ELb1ELb1ELb1EEENS1_21CollectiveEpilogueFwdINS6_IJS8_SA_S9_EEENS6_IJNS7_ILi1EEESI_SI_EEESC_SE_Li128ELb1ELb1ELb1ELb0EEENS1_36VarlenDynamicPersistentTileSchedulerILi128ELi80ELi128ELi128ELb1ELb1ELb0ELb0ELb1ELb1EEEEEEEEEvNT_6ParamsE)
        .other          _ZN7cutlass13device_kernelIN5flash19enable_sm80_to_sm89INS1_16FlashAttnFwdSm80INS1_25CollectiveMainloopFwdSm80ILi4ELi1ELb0EN4cute5tupleIJNS5_1CILi128EEENS7_ILi80EEENS7_ILi64EEEEEELi64ENS_6half_tEfNS_4arch4Sm80ELb0ELb0ELb1ELb1ELb0ELb1ELb1ELb1EEENS1_21CollectiveEpilogueFwdINS6_IJS8_SA_S9_EEENS6_IJNS7_ILi1EEESI_SI_EEESC_SE_Li128ELb1ELb1ELb1ELb0EEENS1_36VarlenDynamicPersistentTileSchedulerILi128ELi80ELi128ELi128ELb1ELb1ELb0ELb0ELb1ELb1EEEEEEEEEvNT_6ParamsE,@"STO_CUDA_ENTRY STV_DEFAULT"
_ZN7cutlass13device_kernelIN5flash19enable_sm80_to_sm89INS1_16FlashAttnFwdSm80INS1_25CollectiveMainloopFwdSm80ILi4ELi1ELb0EN4cute5tupleIJNS5_1CILi128EEENS7_ILi80EEENS7_ILi64EEEEEELi64ENS_6half_tEfNS_4arch4Sm80ELb0ELb0ELb1ELb1ELb0ELb1ELb1ELb1EEENS1_21CollectiveEpilogueFwdINS6_IJS8_SA_S9_EEENS6_IJNS7_ILi1EEESI_SI_EEESC_SE_Li128ELb1ELb1ELb1ELb0EEENS1_36VarlenDynamicPersistentTileSchedulerILi128ELi80ELi128ELi128ELb1ELb1ELb0ELb0ELb1ELb1EEEEEEEEEvNT_6ParamsE:
[----:B------:R-:W-:Y:S01]  /*0000*/  LDC R1, c[0x0][0x28] ;  /* 0x00000a00ff017b82 */ /* 0x000fe20000000800 */
[----:B------:R-:W-:Y:S05]  /*0010*/  EXIT ;  /* 0x000000000000794d */ /* 0x000fea0003800000 */
.L_x_2:
        /* <DEDUP_REMOVED lines=14> */
.L_x_20:


//--------------------- .text._ZN7cutlass13device_kernelIN5flash19enable_sm80_to_sm89INS1_16FlashAttnFwdSm80INS1_25CollectiveMainloopFwdSm80ILi4ELi1ELb0EN4cute5tupleIJNS5_1CILi128EEENS7_ILi96EEENS7_ILi64EEEEEELi64ENS_6half_tEfNS_4arch4Sm80ELb0ELb1ELb1ELb0ELb0ELb0ELb1ELb1EEENS1_21CollectiveEpilogueFwdINS6_IJS8_SA_S9_EEENS6_IJNS7_ILi1EEESI_SI_EEESC_SE_Li128ELb0ELb1ELb1ELb0EEENS1_19SingleTileSchedulerILb0ELb1ELb1ELi128EEEEEEEEEvNT_6ParamsE --------------------------
	.section	.text._ZN7cutlass13device_kernelIN5flash19enable_sm80_to_sm89INS1_16FlashAttnFwdSm80INS1_25CollectiveMainloopFwdSm80ILi4ELi1ELb0EN4cute5tupleIJNS5_1CILi128EEENS7_ILi96EEENS7_ILi64EEEEEELi64ENS_6half_tEfNS_4arch4Sm80ELb0ELb1ELb1ELb0ELb0ELb0ELb1ELb1EEENS1_21CollectiveEpilogueFwdINS6_IJS8_SA_S9_EEENS6_IJNS7_ILi1EEESI_SI_EEESC_SE_Li128ELb0ELb1ELb1ELb0EEENS1_19SingleTileSchedulerILb0ELb1ELb1ELi128EEEEEEEEEvNT_6ParamsE,"ax",@progbits
	.align	128
.text._ZN7cutlass13device_kernelIN5flash19enable_sm80_to_sm89INS1_16FlashAttnFwdSm80INS1_25CollectiveMainloopFwdSm80ILi4ELi1ELb0EN4cute5tupleIJNS5_1CILi128EEENS7_ILi96EEENS7_ILi64EEEEEELi64ENS_6half_tEfNS_4arch4Sm80ELb0ELb1ELb1ELb0ELb0ELb0ELb1ELb1EEENS1_21CollectiveEpilogueFwdINS6_IJS8_SA_S9_EEENS6_IJNS7_ILi1EEESI_SI_EEESC_SE_Li128ELb0ELb1ELb1ELb0EEENS1_19SingleTileSchedulerILb0ELb1ELb1ELi128EEEEEEEEEvNT_6ParamsE:
        .type           _ZN7cutlass13device_kernelIN5flash19enable_sm80_to_sm89INS1_16FlashAttnFwdSm80INS1_25CollectiveMainloopFwdSm80ILi4ELi1ELb0EN4cute5tupleIJNS5_1CILi128EEENS7_ILi96EEENS7_ILi64EEEEEELi64ENS_6half_tEfNS_4arch4Sm80ELb0ELb1ELb1ELb0ELb0ELb0ELb1ELb1EEENS1_21CollectiveEpilogueFwdINS6_IJS8_SA_S9_EEENS6_IJNS7_ILi1EEESI_SI_EEESC_SE_Li128ELb0ELb1ELb1ELb0EEENS1_19SingleTileSchedulerILb0ELb1ELb1ELi128EEEEEEEEEvNT_6ParamsE,@function
        .size           _ZN7cutlass13device_kernelIN5flash19enable_sm80_to_sm89INS1_16FlashAttnFwdSm80INS1_25CollectiveMainloopFwdSm80ILi4ELi1ELb0EN4cute5tupleIJNS5_1CILi128EEENS7_ILi96EEENS7_ILi64EEEEEELi64ENS_6half_tEfNS_4arch4Sm80ELb0ELb1ELb1ELb0ELb0ELb0ELb1ELb1EEENS1_21CollectiveEpilogueFwdINS6_IJS8_SA_S9_EEENS6_IJNS7_ILi1EEESI_SI_EEESC_SE_Li128ELb0ELb1ELb1ELb0EEENS1_19SingleTileSchedulerILb0ELb1ELb1ELi128EEEEEEEEEvNT_6ParamsE,(.L_x_21 - _ZN7cutlass13device_kernelIN5flash19enable_sm80_to_sm89INS1_16FlashAttnFwdSm80INS1_25CollectiveMainloopFwdSm80ILi4ELi1ELb0EN4cute5tupleIJNS5_1CILi128EEENS7_ILi96EEENS7_ILi64EEEEEELi64ENS_6half_tEfNS_4arch4Sm80ELb0ELb1ELb1ELb0ELb0ELb0ELb1ELb1EEENS1_21CollectiveEpilogueFwdINS6_IJS8_SA_S9_EEENS6_IJNS7_ILi1EEESI_SI_EEESC_SE_Li128ELb0ELb1ELb1ELb0EEENS1_19SingleTileSchedulerILb0ELb1ELb1ELi128EEEEEEEEEvNT_6ParamsE)
        .other          _ZN7cutlass13device_kernelIN5flash19enable_sm80_to_sm89INS1_16FlashAttnFwdSm80INS1_25CollectiveMainloopFwdSm80ILi4ELi1ELb0EN4cute5tupleIJNS5_1CILi128EEENS7_ILi96EEENS7_ILi64EEEEEELi64ENS_6half_tEfNS_4arch4Sm80ELb0ELb1ELb1ELb0ELb0ELb0ELb1ELb1EEENS1_21CollectiveEpilogueFwdINS6_IJS8_SA_S9_EEENS6_IJNS7_ILi1EEESI_SI_EEESC_SE_Li128ELb0ELb1ELb1ELb0EEENS1_19SingleTileSchedulerILb0ELb1ELb1ELi128EEEEEEEEEvNT_6ParamsE,@"STO_CUDA_ENTRY STV_DEFAULT"
_ZN7cutlass13device_kernelIN5flash19enable_sm80_to_sm89INS1_16FlashAttnFwdSm80INS1_25CollectiveMainloopFwdSm80ILi4ELi1ELb0EN4cute5tupleIJNS5_1CILi128EEENS7_ILi96EEENS7_ILi64EEEEEELi64ENS_6half_tEfNS_4arch4Sm80ELb0ELb1ELb1ELb0ELb0ELb0ELb1ELb1EEENS1_21CollectiveEpilogueFwdINS6_IJS8_SA_S9_EEENS6_IJNS7_ILi1EEESI_SI_EEESC_SE_Li128ELb0ELb1ELb1ELb0EEENS1_19SingleTileSchedulerILb0ELb1ELb1ELi128EEEEEEEEEvNT_6ParamsE:
[----:B------:R-:W-:Y:S01]  /*0000*/  LDC R1, c[0x0][0x28] ;  /* 0x00000a00ff017b82 */ /* 0x000fe20000000800 */
[----:B------:R-:W-:Y:S05]  /*0010*/  EXIT ;  /* 0x000000000000794d */ /* 0x000fea0003800000 */
.L_x_3:
        /* <DEDUP_REMOVED lines=14> */
.L_x_21:


//--------------------- .text._ZN7cutlass13device_kernelIN5flash19enable_sm80_to_sm89INS1_16FlashAttnFwdSm80INS1_25CollectiveMainloopFwdSm80ILi4ELi1ELb0EN4cute5tupleIJNS5_1CILi128EEENS7_ILi80EEENS7_ILi64EEEEEELi64ENS_6half_tEfNS_4arch4Sm80ELb0ELb1ELb1ELb1ELb0ELb0ELb1ELb1EEENS1_21CollectiveEpilogueFwdINS6_IJS8_SA_S9_EEENS6_IJNS7_ILi1EEESI_SI_EEESC_SE_Li128ELb1ELb1ELb1ELb0EEENS1_36VarlenDynamicPersistentTileSchedulerILi128ELi80ELi128ELi128ELb1ELb1ELb0ELb1ELb0ELb1EEEEEEEEEvNT_6ParamsE --------------------------
	.section	.text._ZN7cutlass13device_kernelIN5flash19enable_sm80_to_sm89INS1_16FlashAttnFwdSm80INS1_25CollectiveMainloopFwdSm80ILi4ELi1ELb0EN4cute5tupleIJNS5_1CILi128EEENS7_ILi80EEENS7_ILi64EEEEEELi64ENS_6half_tEfNS_4arch4Sm80ELb0ELb1ELb1ELb1ELb0ELb0ELb1ELb1EEENS1_21CollectiveEpilogueFwdINS6_IJS8_SA_S9_EEENS6_IJNS7_ILi1EEESI_SI_EEESC_SE_Li128ELb1ELb1ELb1ELb0EEENS1_36VarlenDynamicPersistentTileSchedulerILi128ELi80ELi128ELi128ELb1ELb1ELb0ELb1ELb0ELb1EEEEEEEEEvNT_6ParamsE,"ax",@progbits
	.align	128
.text._ZN7cutlass13device_kernelIN5flash19enable_sm80_to_sm89INS1_16FlashAttnFwdSm80INS1_25CollectiveMainloopFwdSm80ILi4ELi1ELb0EN4cute5tupleIJNS5_1CILi128EEENS7_ILi80EEENS7_ILi64EEEEEELi64ENS_6half_tEfNS_4arch4Sm80ELb0ELb1ELb1ELb1ELb0ELb0ELb1ELb1EEENS1_21CollectiveEpilogueFwdINS6_IJS8_SA_S9_EEENS6_IJNS7_ILi1EEESI_SI_EEESC_SE_Li128ELb1ELb1ELb1ELb0EEENS1_36VarlenDynamicPersistentTileSchedulerILi128ELi80ELi128ELi128ELb1ELb1ELb0ELb1ELb0ELb1EEEEEEEEEvNT_6ParamsE:
        .type           _ZN7cutlass13device_kernelIN5flash19enable_sm80_to_sm89INS1_16FlashAttnFwdSm80INS1_25CollectiveMainloopFwdSm80ILi4ELi1ELb0EN4cute5tupleIJNS5_1CILi128EEENS7_ILi80EEENS7_ILi64EEEEEELi64ENS_6half_tEfNS_4arch4Sm80ELb0ELb1ELb1ELb1ELb0ELb0ELb1ELb1EEENS1_21CollectiveEpilogueFwdINS6_IJS8_SA_S9_EEENS6_IJNS7_ILi1EEESI_SI_EEESC_SE_Li128ELb1ELb1ELb1ELb0EEENS1_36VarlenDynamicPersistentTileSchedulerILi128ELi80ELi128ELi128ELb1ELb1ELb0ELb1ELb0ELb1EEEEEEEEEvNT_6ParamsE,@function
        .size           _ZN7cutlass13device_kernelIN5flash19enable_sm80_to_sm89INS1_16FlashAttnFwdSm80INS1_25CollectiveMainloopFwdSm80ILi4ELi1ELb0EN4cute5tupleIJNS5_1CILi128EEENS7_ILi80EEENS7_ILi64EEEEEELi64ENS_6half_tEfNS_4arch4Sm80ELb0ELb1ELb1ELb1ELb0ELb0ELb1ELb1EEENS1_21CollectiveEpilogueFwdINS6_IJS8_SA_S9_EEENS6_IJNS7_ILi1EEESI_SI_EEESC_SE_Li128ELb1ELb1ELb1ELb0EEENS1_36VarlenDynamicPersistentTileSchedulerILi128ELi80ELi128ELi128ELb1ELb1ELb0ELb1ELb0ELb1EEEEEEEEEvNT_6ParamsE,(.L_x_22 - _ZN7cutlass13device_kernelIN5flash19enable_sm80_to_sm89INS1_16FlashAttnFwdSm80INS1_25CollectiveMainloopFwdSm80ILi4ELi1ELb0EN4cute5tupleIJNS5_1CILi128EEENS7_ILi80EEENS7_ILi64EEEEEELi64ENS_6half_tEfNS_4arch4Sm80ELb0ELb1ELb1ELb1ELb0ELb0ELb1ELb1EEENS1_21CollectiveEpilogueFwdINS6_IJS8_SA_S9_EEENS6_IJNS7_ILi1EEESI_SI_EEESC_SE_Li128ELb1ELb1ELb1ELb0EEENS1_36VarlenDynamicPersistentTileSchedulerILi128ELi80ELi128ELi128ELb1ELb1ELb0ELb1ELb0ELb1EEEEEEEEEvNT_6ParamsE)
        .other          _ZN7cutlass13device_kernelIN5flash19enable_sm80_to_sm89INS1_16FlashAttnFwdSm80INS1_25CollectiveMainloopFwdSm80ILi4ELi1ELb0EN4cute5tupleIJNS5_1CILi128EEENS7_ILi80EEENS7_ILi64EEEEEELi64ENS_6half_tEfNS_4arch4Sm80ELb0ELb1ELb1ELb1ELb0ELb0ELb1ELb1EEENS1_21CollectiveEpilogueFwdINS6_IJS8_SA_S9_EEENS6_IJNS7_ILi1EEESI_SI_EEESC_SE_Li128ELb1ELb1ELb1ELb0EEENS1_36VarlenDynamicPersistentTileSchedulerILi128ELi80ELi128ELi128ELb1ELb1ELb0ELb1ELb0ELb1EEEEEEEEEvNT_6ParamsE,@"STO_CUDA_ENTRY STV_DEFAULT"
_ZN7cutlass13device_kernelIN5flash19enable_sm80_to_sm89INS1_16FlashAttnFwdSm80INS1_25CollectiveMainloopFwdSm80ILi4ELi1ELb0EN4cute5tupleIJNS5_1CILi128EEENS7_ILi80EEENS7_ILi64EEEEEELi64ENS_6half_tEfNS_4arch4Sm80ELb0ELb1ELb1ELb1ELb0ELb0ELb1ELb1EEENS1_21CollectiveEpilogueFwdINS6_IJS8_SA_S9_EEENS6_IJNS7_ILi1EEESI_SI_EEESC_SE_Li128ELb1ELb1ELb1ELb0EEENS1_36VarlenDynamicPersistentTileSchedulerILi128ELi80ELi128ELi128ELb1ELb1ELb0ELb1ELb0ELb1EEEEEEEEEvNT_6ParamsE:
[----:B------:R-:W-:Y:S01]  /*0000*/  LDC R1, c[0x0][0x28] ;  /* 0x00000a00ff017b82 */ /* 0x000fe20000000800 */
[----:B------:R-:W-:Y:S05]  /*0010*/  EXIT ;  /* 0x000000000000794d */ /* 0x000fea0003800000 */
.L_x_4:
        /* <DEDUP_REMOVED lines=14> */
.L_x_22:


//--------------------- .text._ZN7cutlass13device_kernelIN5flash19enable_sm80_to_sm89INS1_16FlashAttnFwdSm80INS1_25CollectiveMainloopFwdSm80ILi4ELi1ELb0EN4cute5tupleIJNS5_1CILi128EEENS7_ILi80EEENS7_ILi64EEEEEELi64ENS_6half_tEfNS_4arch4Sm80ELb0ELb1ELb1ELb1ELb0ELb1ELb1ELb1EEENS1_21CollectiveEpilogueFwdINS6_IJS8_SA_S9_EEENS6_IJNS7_ILi1EEESI_SI_EEESC_SE_Li128ELb1ELb1ELb1ELb0EEENS1_36VarlenDynamicPersistentTileSchedulerILi128ELi80ELi128ELi128ELb1ELb1ELb0ELb1ELb0ELb1EEEEEEEEEvNT_6ParamsE --------------------------
	.section	.text._ZN7cutlass13device_kernelIN5flash19enable_sm80_to_sm89INS1_16FlashAttnFwdSm80INS1_25CollectiveMainloopFwdSm80ILi4ELi1ELb0EN4cute5tupleIJNS5_1CILi128EEENS7_ILi80EEENS7_ILi64EEEEEELi64ENS_6half_tEfNS_4arch4Sm80ELb0ELb1ELb1ELb1ELb0ELb1ELb1ELb1EEENS1_21CollectiveEpilogueFwdINS6_IJS8_SA_S9_EEENS6_IJNS7_ILi1EEESI_SI_EEESC_SE_Li128ELb1ELb1ELb1ELb0EEENS1_36VarlenDynamicPersistentTileSchedulerILi128ELi80ELi128ELi128ELb1ELb1ELb0ELb1ELb0ELb1EEEEEEEEEvNT_6ParamsE,"ax",@progbits
	.align	128
.text._ZN7cutlass13device_kernelIN5flash19enable_sm80_to_sm89INS1_16FlashAttnFwdSm80INS1_25CollectiveMainloopFwdSm80ILi4ELi1ELb0EN4cute5tupleIJNS5_1CILi128EEENS7_ILi80EEENS7_ILi64EEEEEELi64ENS_6half_tEfNS_4arch4Sm80ELb0ELb1ELb1ELb1ELb0ELb1ELb1ELb1EEENS1_21CollectiveEpilogueFwdINS6_IJS8_SA_S9_EEENS6_IJNS7_ILi1EEESI_SI_EEESC_SE_Li128ELb1ELb1ELb1ELb0EEENS1_36VarlenDynamicPersistentTileSchedulerILi128ELi80ELi128ELi128ELb1ELb1ELb0ELb1ELb0ELb1EEEEEEEEEvNT_6ParamsE:
        .type           _ZN7cutlass13device_kernelIN5flash19enable_sm80_to_sm89INS1_16FlashAttnFwdSm80INS1_25CollectiveMainloopFwdSm80ILi4ELi1ELb0EN4cute5tupleIJNS5_1CILi128EEENS7_ILi80EEENS7_ILi64EEEEEELi64ENS_6half_tEfNS_4arch4Sm80ELb0ELb1ELb1ELb1ELb0ELb1ELb1ELb1EEENS1_21CollectiveEpilogueFwdINS6_IJS8_SA_S9_EEENS6_IJNS7_ILi1EEESI_SI_EEESC_SE_Li128ELb1ELb1ELb1ELb0EEENS1_36VarlenDynamicPersistentTileSchedulerILi128ELi80ELi128ELi128ELb1ELb1ELb0ELb1ELb0ELb1EEEEEEEEEvNT_6ParamsE,@function
        .size           _ZN7cutlass13device_kernelIN5flash19enable_sm80_to_sm89INS1_16FlashAttnFwdSm80INS1_25CollectiveMainloopFwdSm80ILi4ELi1ELb0EN4cute5tupleIJNS5_1CILi128EEENS7_ILi80EEENS7_ILi64EEEEEELi64ENS_6half_tEfNS_4arch4Sm80ELb0ELb1ELb1ELb1ELb0ELb1ELb1ELb1EEENS1_21CollectiveEpilogueFwdINS6_IJS8_SA_S9_EEENS6_IJNS7_ILi1EEESI_SI_EEESC_SE_Li128ELb1ELb1ELb1ELb0EEENS1_36VarlenDynamicPersistentTileSchedulerILi128ELi80ELi128ELi128ELb1ELb1ELb0ELb1ELb0ELb1EEEEEEEEEvNT_6ParamsE,(.L_x_23 - _ZN7cutlass13device_kernelIN5flash19enable_sm80_to_sm89INS1_16FlashAttnFwdSm80INS1_25CollectiveMainloopFwdSm80ILi4ELi1ELb0EN4cute5tupleIJNS5_1CILi128EEENS7_ILi80EEENS7_ILi64EEEEEELi64ENS_6half_tEfNS_4arch4Sm80ELb0ELb1ELb1ELb1ELb0ELb1ELb1ELb1EEENS1_21CollectiveEpilogueFwdINS6_IJS8_SA_S9_EEENS6_IJNS7_ILi1EEESI_SI_EEESC_SE_Li128ELb1ELb1ELb1ELb0EEENS1_36VarlenDynamicPersistentTileSchedulerILi128ELi80ELi128ELi128ELb1ELb1ELb0ELb1ELb0ELb1EEEEEEEEEvNT_6ParamsE)
        .other          _ZN7cutlass13device_kernelIN5flash19enable_sm80_to_sm89INS1_16FlashAttnFwdSm80INS1_25CollectiveMainloopFwdSm80ILi4ELi1ELb0EN4cute5tupleIJNS5_1CILi128EEENS7_ILi80EEENS7_ILi64EEEEEELi64ENS_6half_tEfNS_4arch4Sm80ELb0ELb1ELb1ELb1ELb0ELb1ELb1ELb1EEENS1_21CollectiveEpilogueFwdINS6_IJS8_SA_S9_EEENS6_IJNS7_ILi1EEESI_SI_EEESC_SE_Li128ELb1ELb1ELb1ELb0EEENS1_36VarlenDynamicPersistentTileSchedulerILi128ELi80ELi128ELi128ELb1ELb1ELb0ELb1ELb0ELb1EEEEEEEEEvNT_6ParamsE,@"STO_CUDA_ENTRY STV_DEFAULT"
_ZN7cutlass13device_kernelIN5flash19enable_sm80_to_sm89INS1_16FlashAttnFwdSm80INS1_25CollectiveMainloopFwdSm80ILi4ELi1ELb0EN4cute5tupleIJNS5_1CILi128EEENS7_ILi80EEENS7_ILi64EEEEEELi64ENS_6half_tEfNS_4arch4Sm80ELb0ELb1ELb1ELb1ELb0ELb1ELb1ELb1EEENS1_21CollectiveEpilogueFwdINS6_IJS8_SA_S9_EEENS6_IJNS7_ILi1EEESI_SI_EEESC_SE_Li128ELb1ELb1ELb1ELb0EEENS1_36VarlenDynamicPersistentTileSchedulerILi128ELi80ELi128ELi128ELb1ELb1ELb0ELb1ELb0ELb1EEEEEEEEEvNT_6ParamsE:
[----:B------:R-:W-:Y:S01]  /*0000*/  LDC R1, c[0x0][0x28] ;  /* 0x00000a00ff017b82 */ /* 0x000fe20000000800 */
[----:B------:R-:W-:Y:S05]  /*0010*/  EXIT ;  /* 0x000000000000794d */ /* 0x000fea0003800000 */
.L_x_5:
        /* <DEDUP_REMOVED lines=14> */
.L_x_23:


//--------------------- .text._ZN7cutlass13device_kernelIN5flash19enable_sm80_to_sm89INS1_16FlashAttnFwdSm80INS1_25CollectiveMainloopFwdSm80ILi4ELi1ELb0EN4cute5tupleIJNS5_1CILi128EEENS7_ILi112EEENS7_ILi64EEEEEELi64ENS_6half_tEfNS_4arch4Sm80ELb1ELb0ELb1ELb0ELb0ELb0ELb1ELb1EEENS1_21CollectiveEpilogueFwdINS6_IJS8_SA_S9_EEENS6_IJNS7_ILi1EEESI_SI_EEESC_SE_Li128ELb0ELb1ELb1ELb0EEENS1_30DynamicPersistentTileSchedulerILi128ELi128ELb1ELb1ELb0EEEEEEEEEvNT_6ParamsE --------------------------
	.section	.text._ZN7cutlass13device_kernelIN5flash19enable_sm80_to_sm89INS1_16FlashAttnFwdSm80INS1_25CollectiveMainloopFwdSm80ILi4ELi1ELb0EN4cute5tupleIJNS5_1CILi128EEENS7_ILi112EEENS7_ILi64EEEEEELi64ENS_6half_tEfNS_4arch4Sm80ELb1ELb0ELb1ELb0ELb0ELb0ELb1ELb1EEENS1_21CollectiveEpilogueFwdINS6_IJS8_SA_S9_EEENS6_IJNS7_ILi1EEESI_SI_EEESC_SE_Li128ELb0ELb1ELb1ELb0EEENS1_30DynamicPersistentTileSchedulerILi128ELi128ELb1ELb1ELb0EEEEEEEEEvNT_6ParamsE,"ax",@progbits
	.align	128
.text._ZN7cutlass13device_kernelIN5flash19enable_sm80_to_sm89INS1_16FlashAttnFwdSm80INS1_25CollectiveMainloopFwdSm80ILi4ELi1ELb0EN4cute5tupleIJNS5_1CILi128EEENS7_ILi112EEENS7_ILi64EEEEEELi64ENS_6half_tEfNS_4arch4Sm80ELb1ELb0ELb1ELb0ELb0ELb0ELb1ELb1EEENS1_21CollectiveEpilogueFwdINS6_IJS8_SA_S9_EEENS6_IJNS7_ILi1EEESI_SI_EEESC_SE_Li128ELb0ELb1ELb1ELb0EEENS1_30DynamicPersistentTileSchedulerILi128ELi128ELb1ELb1ELb0EEEEEEEEEvNT_6ParamsE:
        .type           _ZN7cutlass13device_kernelIN5flash19enable_sm80_to_sm89INS1_16FlashAttnFwdSm80INS1_25CollectiveMainloopFwdSm80ILi4ELi1ELb0EN4cute5tupleIJNS5_1CILi128EEENS7_ILi112EEENS7_ILi64EEEEEELi64ENS_6half_tEfNS_4arch4Sm80ELb1ELb0ELb1ELb0ELb0ELb0ELb1ELb1EEENS1_21CollectiveEpilogueFwdINS6_IJS8_SA_S9_EEENS6_IJNS7_ILi1EEESI_SI_EEESC_SE_Li128ELb0ELb1ELb1ELb0EEENS1_30DynamicPersistentTileSchedulerILi128ELi128ELb1ELb1ELb0EEEEEEEEEvNT_6ParamsE,@function
        .size           _ZN7cutlass13device_kernelIN5flash19enable_sm80_to_sm89INS1_16FlashAttnFwdSm80INS1_25CollectiveMainloopFwdSm80ILi4ELi1ELb0EN4cute5tupleIJNS5_1CILi128EEENS7_ILi112EEENS7_ILi64EEEEEELi64ENS_6half_tEfNS_4arch4Sm80ELb1ELb0ELb1ELb0ELb0ELb0ELb1ELb1EEENS1_21CollectiveEpilogueFwdINS6_IJS8_SA_S9_EEENS6_IJNS7_ILi1EEESI_SI_EEESC_SE_Li128ELb0ELb1ELb1ELb0EEENS1_30DynamicPersistentTileSchedulerILi128ELi128ELb1ELb1ELb0EEEEEEEEEvNT_6ParamsE,(.L_x_24 - _ZN7cutlass13device_kernelIN5flash19enable_sm80_to_sm89INS1_16FlashAttnFwdSm80INS1_25CollectiveMainloopFwdSm80ILi4ELi1ELb0EN4cute5tupleIJNS5_1CILi128EEENS7_ILi112EEENS7_ILi64EEEEEELi64ENS_6half_tEfNS_4arch4Sm80ELb1ELb0ELb1ELb0ELb0ELb0ELb1ELb1EEENS1_21CollectiveEpilogueFwdINS6_IJS8_SA_S9_EEENS6_IJNS7_ILi1EEESI_SI_EEESC_SE_Li128ELb0ELb1ELb1ELb0EEENS1_30DynamicPersistentTileSchedulerILi128ELi128ELb1ELb1ELb0EEEEEEEEEvNT_6ParamsE)
        .other          _ZN7cutlass13device_kernelIN5flash19enable_sm80_to_sm89INS1_16FlashAttnFwdSm80INS1_25CollectiveMainloopFwdSm80ILi4ELi1ELb0EN4cute5tupleIJNS5_1CILi128EEENS7_ILi112EEENS7_ILi64EEEEEELi64ENS_6half_tEfNS_4arch4Sm80ELb1ELb0ELb1ELb0ELb0ELb0ELb1ELb1EEENS1_21CollectiveEpilogueFwdINS6_IJS8_SA_S9_EEENS6_IJNS7_ILi1EEESI_SI_EEESC_SE_Li128ELb0ELb1ELb1ELb0EEENS1_30DynamicPersistentTileSchedulerILi128ELi128ELb1ELb1ELb0EEEEEEEEEvNT_6ParamsE,@"STO_CUDA_ENTRY STV_DEFAULT"
_ZN7cutlass13device_kernelIN5flash19enable_sm80_to_sm89INS1_16FlashAttnFwdSm80INS1_25CollectiveMainloopFwdSm80ILi4ELi1ELb0EN4cute5tupleIJNS5_1CILi128EEENS7_ILi112EEENS7_ILi64EEEEEELi64ENS_6half_tEfNS_4arch4Sm80ELb1ELb0ELb1ELb0ELb0ELb0ELb1ELb1EEENS1_21CollectiveEpilogueFwdINS6_IJS8_SA_S9_EEENS6_IJNS7_ILi1EEESI_SI_EEESC_SE_Li128ELb0ELb1ELb1ELb0EEENS1_30DynamicPersistentTileSchedulerILi128ELi128ELb1ELb1ELb0EEEEEEEEEvNT_6ParamsE:
[----:B------:R-:W-:Y:S01]  /*0000*/  LDC R1, c[0x0][0x28] ;  /* 0x00000a00ff017b82 */ /* 0x000fe20000000800 */
[----:B------:R-:W-:Y:S05]  /*0010*/  EXIT ;  /* 0x000000000000794d */ /* 0x000fea0003800000 */
.L_x_6:
        /* <DEDUP_REMOVED lines=14> */
.L_x_24:


//--------------------- .text._ZN7cutlass13device_kernelIN5flash19enable_sm80_to_sm89INS1_16FlashAttnFwdSm80INS1_25CollectiveMainloopFwdSm80ILi4ELi1ELb0EN4cute5tupleIJNS5_1CILi128EEENS7_ILi80EEENS7_ILi64EEEEEELi64ENS_6half_tEfNS_4arch4Sm80ELb1ELb0ELb1ELb1ELb0ELb0ELb1ELb1EEENS1_21CollectiveEpilogueFwdINS6_IJS8_SA_S9_EEENS6_IJNS7_ILi1EEESI_SI_EEESC_SE_Li128ELb1ELb1ELb1ELb0EEENS1_36VarlenDynamicPersistentTileSchedulerILi128ELi80ELi128ELi128ELb1ELb1ELb0ELb1ELb1ELb1EEEEEEEEEvNT_6ParamsE --------------------------
	.section	.text._ZN7cutlass13device_kernelIN5flash19enable_sm80_to_sm89INS1_16FlashAttnFwdSm80INS1_25CollectiveMainloopFwdSm80ILi4ELi1ELb0EN4cute5tupleIJNS5_1CILi128EEENS7_ILi80EEENS7_ILi64EEEEEELi64ENS_6half_tEfNS_4arch4Sm80ELb1ELb0ELb1ELb1ELb0ELb0ELb1ELb1EEENS1_21CollectiveEpilogueFwdINS6_IJS8_SA_S9_EEENS6_IJNS7_ILi1EEESI_SI_EEESC_SE_Li128ELb1ELb1ELb1ELb0EEENS1_36VarlenDynamicPersistentTileSchedulerILi128ELi80ELi128ELi128ELb1ELb1ELb0ELb1ELb1ELb1EEEEEEEEEvNT_6ParamsE,"ax",@progbits
	.align	128
.text._ZN7cutlass13device_kernelIN5flash19enable_sm80_to_sm89INS1_16FlashAttnFwdSm80INS1_25CollectiveMainloopFwdSm80ILi4ELi1ELb0EN4cute5tupleIJNS5_1CILi128EEENS7_ILi80EEENS7_ILi64EEEEEELi64ENS_6half_tEfNS_4arch4Sm80ELb1ELb0ELb1ELb1ELb0ELb0ELb1ELb1EEENS1_21CollectiveEpilogueFwdINS6_IJS8_SA_S9_EEENS6_IJNS7_ILi1EEESI_SI_EEESC_SE_Li128ELb1ELb1ELb1ELb0EEENS1_36VarlenDynamicPersistentTileSchedulerILi128ELi80ELi128ELi128ELb1ELb1ELb0ELb1ELb1ELb1EEEEEEEEEvNT_6ParamsE:
        .type           _ZN7cutlass13device_kernelIN5flash19enable_sm80_to_sm89INS1_16FlashAttnFwdSm80INS1_25CollectiveMainloopFwdSm80ILi4ELi1ELb0EN4cute5tupleIJNS5_1CILi128EEENS7_ILi80EEENS7_ILi64EEEEEELi64ENS_6half_tEfNS_4arch4Sm80ELb1ELb0ELb1ELb1ELb0ELb0ELb1ELb1EEENS1_21CollectiveEpilogueFwdINS6_IJS8_SA_S9_EEENS6_IJNS7_ILi1EEESI_SI_EEESC_SE_Li128ELb1ELb1ELb1ELb0EEENS1_36VarlenDynamicPersistentTileSchedulerILi128ELi80ELi128ELi128ELb1ELb1ELb0ELb1ELb1ELb1EEEEEEEEEvNT_6ParamsE,@function
        .size           _ZN7cutlass13device_kernelIN5flash19enable_sm80_to_sm89INS1_16FlashAttnFwdSm80INS1_25CollectiveMainloopFwdSm80ILi4ELi1ELb0EN4cute5tupleIJNS5_1CILi128EEENS7_ILi80EEENS7_ILi64EEEEEELi64ENS_6half_tEfNS_4arch4Sm80ELb1ELb0ELb1ELb1ELb0ELb0ELb1ELb1EEENS1_21CollectiveEpilogueFwdINS6_IJS8_SA_S9_EEENS6_IJNS7_ILi1EEESI_SI_EEESC_SE_Li128ELb1ELb1ELb1ELb0EEENS1_36VarlenDynamicPersistentTileSchedulerILi128ELi80ELi128ELi128ELb1ELb1ELb0ELb1ELb1ELb1EEEEEEEEEvNT_6ParamsE,(.L_x_25 - _ZN7cutlass13device_kernelIN5flash19enable_sm80_to_sm89INS1_16FlashAttnFwdSm80INS1_25CollectiveMainloopFwdSm80ILi4ELi1ELb0EN4cute5tupleIJNS5_1CILi128EEENS7_ILi80EEENS7_ILi64EEEEEELi64ENS_6half_tEfNS_4arch4Sm80ELb1ELb0ELb1ELb1ELb0ELb0ELb1ELb1EEENS1_21CollectiveEpilogueFwdINS6_IJS8_SA_S9_EEENS6_IJNS7_ILi1EEESI_SI_EEESC_SE_Li128ELb1ELb1ELb1ELb0EEENS1_36VarlenDynamicPersistentTileSchedulerILi128ELi80ELi128ELi128ELb1ELb1ELb0ELb1ELb1ELb1EEEEEEEEEvNT_6ParamsE)
        .other          _ZN7cutlass13device_kernelIN5flash19enable_sm80_to_sm89INS1_16FlashAttnFwdSm80INS1_25CollectiveMainloopFwdSm80ILi4ELi1ELb0EN4cute5tupleIJNS5_1CILi128EEENS7_ILi80EEENS7_ILi64EEEEEELi64ENS_6half_tEfNS_4arch4Sm80ELb1ELb0ELb1ELb1ELb0ELb0ELb1ELb1EEENS1_21CollectiveEpilogueFwdINS6_IJS8_SA_S9_EEENS6_IJNS7_ILi1EEESI_SI_EEESC_SE_Li128ELb1ELb1ELb1ELb0EEENS1_36VarlenDynamicPersistentTileSchedulerILi128ELi80ELi128ELi128ELb1ELb1ELb0ELb1ELb1ELb1EEEEEEEEEvNT_6ParamsE,@"STO_CUDA_ENTRY STV_DEFAULT"
_ZN7cutlass13device_kernelIN5flash19enable_sm80_to_sm89INS1_16FlashAttnFwdSm80INS1_25CollectiveMainloopFwdSm80ILi4ELi1ELb0EN4cute5tupleIJNS5_1CILi128EEENS7_ILi80EEENS7_ILi64EEEEEELi64ENS_6half_tEfNS_4arch4Sm80ELb1ELb0ELb1ELb1ELb0ELb0ELb1ELb1EEENS1_21CollectiveEpilogueFwdINS6_IJS8_SA_S9_EEENS6_IJNS7_ILi1EEESI_SI_EEESC_SE_Li128ELb1ELb1ELb1ELb0EEENS1_36VarlenDynamicPersistentTileSchedulerILi128ELi80ELi128ELi128ELb1ELb1ELb0ELb1ELb1ELb1EEEEEEEEEvNT_6ParamsE:
[----:B------:R-:W-:Y:S01]  /*0000*/  LDC R1, c[0x0][0x28] ;  /* 0x00000a00ff017b82 */ /* 0x000fe20000000800 */
[----:B------:R-:W-:Y:S05]  /*0010*/  EXIT ;  /* 0x000000000000794d */ /* 0x000fea0003800000 */
.L_x_7:
        /* <DEDUP_REMOVED lines=14> */
.L_x_25:


//--------------------- .text._ZN7cutlass13device_kernelIN5flash19enable_sm80_to_sm89INS1_16FlashAttnFwdSm80INS1_25CollectiveMainloopFwdSm80ILi4ELi1ELb0EN4cute5tupleIJNS5_1CILi128EEENS7_ILi80EEENS7_ILi64EEEEEELi64ENS_6half_tEfNS_4arch4Sm80ELb1ELb0ELb1ELb1ELb0ELb1ELb1ELb1EEENS1_21CollectiveEpilogueFwdINS6_IJS8_SA_S9_EEENS6_IJNS7_ILi1EEESI_SI_EEESC_SE_Li128ELb1ELb1ELb1ELb0EEENS1_36VarlenDynamicPersistentTileSchedulerILi128ELi80ELi128ELi128ELb1ELb1ELb0ELb1ELb1ELb1EEEEEEEEEvNT_6ParamsE --------------------------
	.section	.text._ZN7cutlass13device_kernelIN5flash19enable_sm80_to_sm89INS1_16FlashAttnFwdSm80INS1_25CollectiveMainloopFwdSm80ILi4ELi1ELb0EN4cute5tupleIJNS5_1CILi128EEENS7_ILi80EEENS7_ILi64EEEEEELi64ENS_6half_tEfNS_4arch4Sm80ELb1ELb0ELb1ELb1ELb0ELb1ELb1ELb1EEENS1_21CollectiveEpilogueFwdINS6_IJS8_SA_S9_EEENS6_IJNS7_ILi1EEESI_SI_EEESC_SE_Li128ELb1ELb1ELb1ELb0EEENS1_36VarlenDynamicPersistentTileSchedulerILi128ELi80ELi128ELi128ELb1ELb1ELb0ELb1ELb1ELb1EEEEEEEEEvNT_6ParamsE,"ax",@progbits
	.align	128
.text._ZN7cutlass13device_kernelIN5flash19enable_sm80_to_sm89INS1_16FlashAttnFwdSm80INS1_25CollectiveMainloopFwdSm80ILi4ELi1ELb0EN4cute5tupleIJNS5_1CILi128EEENS7_ILi80EEENS7_ILi64EEEEEELi64ENS_6half_tEfNS_4arch4Sm80ELb1ELb0ELb1ELb1ELb0ELb1ELb1ELb1EEENS1_21CollectiveEpilogueFwdINS6_IJS8_SA_S9_EEENS6_IJNS7_ILi1EEESI_SI_EEESC_SE_Li128ELb1ELb1ELb1ELb0EEENS1_36VarlenDynamicPersistentTileSchedulerILi128ELi80ELi128ELi128ELb1ELb1ELb0ELb1ELb1ELb1EEEEEEEEEvNT_6ParamsE:
        .type           _ZN7cutlass13device_kernelIN5flash19enable_sm80_to_sm89INS1_16FlashAttnFwdSm80INS1_25CollectiveMainloopFwdSm80ILi4ELi1ELb0EN4cute5tupleIJNS5_1CILi128EEENS7_ILi80EEENS7_ILi64EEEEEELi64ENS_6half_tEfNS_4arch4Sm80ELb1ELb0ELb1ELb1ELb0ELb1ELb1ELb1EEENS1_21CollectiveEpilogueFwdINS6_IJS8_SA_S9_EEENS6_IJNS7_ILi1EEESI_SI_EEESC_SE_Li128ELb1ELb1ELb1ELb0EEENS1_36VarlenDynamicPersistentTileSchedulerILi128ELi80ELi128ELi128ELb1ELb1ELb0ELb1ELb1ELb1EEEEEEEEEvNT_6ParamsE,@function
        .size           _ZN7cutlass13device_kernelIN5flash19enable_sm80_to_sm89INS1_16FlashAttnFwdSm80INS1_25CollectiveMainloopFwdSm80ILi4ELi1ELb0EN4cute5tupleIJNS5_1CILi128EEENS7_ILi80EEENS7_ILi64EEEEEELi64ENS_6half_tEfNS_4arch4Sm80ELb1ELb0ELb1ELb1ELb0ELb1ELb1ELb1EEENS1_21CollectiveEpilogueFwdINS6_IJS8_SA_S9_EEENS6_IJNS7_ILi1EEESI_SI_EEESC_SE_Li128ELb1ELb1ELb1ELb0EEENS1_36VarlenDynamicPersistentTileSchedulerILi128ELi80ELi128ELi128ELb1ELb1ELb0ELb1ELb1ELb1EEEEEEEEEvNT_6ParamsE,(.L_x_26 - _ZN7cutlass13device_kernelIN5flash19enable_sm80_to_sm89INS1_16FlashAttnFwdSm80INS1_25CollectiveMainloopFwdSm80ILi4ELi1ELb0EN4cute5tupleIJNS5_1CILi128EEENS7_ILi80EEENS7_ILi64EEEEEELi64ENS_6half_tEfNS_4arch4Sm80ELb1ELb0ELb1ELb1ELb0ELb1ELb1ELb1EEENS1_21CollectiveEpilogueFwdINS6_IJS8_SA_S9_EEENS6_IJNS7_ILi1EEESI_SI_EEESC_SE_Li128ELb1ELb1ELb1ELb0EEENS1_36VarlenDynamicPersistentTileSchedulerILi128ELi80ELi128ELi128ELb1ELb1ELb0ELb1ELb1ELb1EEEEEEEEEvNT_6ParamsE)
        .other          _ZN7cutlass13device_kernelIN5flash19enable_sm80_to_sm89INS1_16FlashAttnFwdSm80INS1_25CollectiveMainloopFwdSm80ILi4ELi1ELb0EN4cute5tupleIJNS5_1CILi128EEENS7_ILi80EEENS7_ILi64EEEEEELi64ENS_6half_tEfNS_4arch4Sm80ELb1ELb0ELb1ELb1ELb0ELb1ELb1ELb1EEENS1_21CollectiveEpilogueFwdINS6_IJS8_SA_S9_EEENS6_IJNS7_ILi1EEESI_SI_EEESC_SE_Li128ELb1ELb1ELb1ELb0EEENS1_36VarlenDynamicPersistentTileSchedulerILi128ELi80ELi128ELi128ELb1ELb1ELb0ELb1ELb1ELb1EEEEEEEEEvNT_6ParamsE,@"STO_CUDA_ENTRY STV_DEFAULT"
_ZN7cutlass13device_kernelIN5flash19enable_sm80_to_sm89INS1_16FlashAttnFwdSm80INS1_25CollectiveMainloopFwdSm80ILi4ELi1ELb0EN4cute5tupleIJNS5_1CILi128EEENS7_ILi80EEENS7_ILi64EEEEEELi64ENS_6half_tEfNS_4arch4Sm80ELb1ELb0ELb1ELb1ELb0ELb1ELb1ELb1EEENS1_21CollectiveEpilogueFwdINS6_IJS8_SA_S9_EEENS6_IJNS7_ILi1EEESI_SI_EEESC_SE_Li128ELb1ELb1ELb1ELb0EEENS1_36VarlenDynamicPersistentTileSchedulerILi128ELi80ELi128ELi128ELb1ELb1ELb0ELb1ELb1ELb1EEEEEEEEEvNT_6ParamsE:
[----:B------:R-:W-:Y:S01]  /*0000*/  LDC R1, c[0x0][0x28] ;  /* 0x00000a00ff017b82 */ /* 0x000fe20000000800 */
[----:B------:R-:W-:Y:S05]  /*0010*/  EXIT ;  /* 0x000000000000794d */ /* 0x000fea0003800000 */
.L_x_8:
        /* <DEDUP_REMOVED lines=14> */
.L_x_26:


//--------------------- .text._ZN7cutlass13device_kernelIN5flash19enable_sm80_to_sm89INS1_16FlashAttnFwdSm80INS1_25CollectiveMainloopFwdSm80ILi4ELi1ELb0EN4cute5tupleIJNS5_1CILi128EEENS7_ILi112EEENS7_ILi64EEEEEELi64ENS_6half_tEfNS_4arch4Sm80ELb0ELb0ELb0ELb0ELb0ELb0ELb1ELb1EEENS1_21CollectiveEpilogueFwdINS6_IJS8_SA_S9_EEENS6_IJNS7_ILi1EEESI_SI_EEESC_SE_Li128ELb0ELb1ELb1ELb0EEENS1_19SingleTileSchedulerILb0ELb1ELb1ELi128EEEEEEEEEvNT_6ParamsE --------------------------
	.section	.text._ZN7cutlass13device_kernelIN5flash19enable_sm80_to_sm89INS1_16FlashAttnFwdSm80INS1_25CollectiveMainloopFwdSm80ILi4ELi1ELb0EN4cute5tupleIJNS5_1CILi128EEENS7_ILi112EEENS7_ILi64EEEEEELi64ENS_6half_tEfNS_4arch4Sm80ELb0ELb0ELb0ELb0ELb0ELb0ELb1ELb1EEENS1_21CollectiveEpilogueFwdINS6_IJS8_SA_S9_EEENS6_IJNS7_ILi1EEESI_SI_EEESC_SE_Li128ELb0ELb1ELb1ELb0EEENS1_19SingleTileSchedulerILb0ELb1ELb1ELi128EEEEEEEEEvNT_6ParamsE,"ax",@progbits
	.align	128
.text._ZN7cutlass13device_kernelIN5flash19enable_sm80_to_sm89INS1_16FlashAttnFwdSm80INS1_25CollectiveMainloopFwdSm80ILi4ELi1ELb0EN4cute5tupleIJNS5_1CILi128EEENS7_ILi112EEENS7_ILi64EEEEEELi64ENS_6half_tEfNS_4arch4Sm80ELb0ELb0ELb0ELb0ELb0ELb0ELb1ELb1EEENS1_21CollectiveEpilogueFwdINS6_IJS8_SA_S9_EEENS6_IJNS7_ILi1EEESI_SI_EEESC_SE_Li128ELb0ELb1ELb1ELb0EEENS1_19SingleTileSchedulerILb0ELb1ELb1ELi128EEEEEEEEEvNT_6ParamsE:
        .type           _ZN7cutlass13device_kernelIN5flash19enable_sm80_to_sm89INS1_16FlashAttnFwdSm80INS1_25CollectiveMainloopFwdSm80ILi4ELi1ELb0EN4cute5tupleIJNS5_1CILi128EEENS7_ILi112EEENS7_ILi64EEEEEELi64ENS_6half_tEfNS_4arch4Sm80ELb0ELb0ELb0ELb0ELb0ELb0ELb1ELb1EEENS1_21CollectiveEpilogueFwdINS6_IJS8_SA_S9_EEENS6_IJNS7_ILi1EEESI_SI_EEESC_SE_Li128ELb0ELb1ELb1ELb0EEENS1_19SingleTileSchedulerILb0ELb1ELb1ELi128EEEEEEEEEvNT_6ParamsE,@function
        .size           _ZN7cutlass13device_kernelIN5flash19enable_sm80_to_sm89INS1_16FlashAttnFwdSm80INS1_25CollectiveMainloopFwdSm80ILi4ELi1ELb0EN4cute5tupleIJNS5_1CILi128EEENS7_ILi112EEENS7_ILi64EEEEEELi64ENS_6half_tEfNS_4arch4Sm80ELb0ELb0ELb0ELb0ELb0ELb0ELb1ELb1EEENS1_21CollectiveEpilogueFwdINS6_IJS8_SA_S9_EEENS6_IJNS7_ILi1EEESI_SI_EEESC_SE_Li128ELb0ELb1ELb1ELb0EEENS1_19SingleTileSchedulerILb0ELb1ELb1ELi128EEEEEEEEEvNT_6ParamsE,(.L_x_27 - _ZN7cutlass13device_kernelIN5flash19enable_sm80_to_sm89INS1_16FlashAttnFwdSm80INS1_25CollectiveMainloopFwdSm80ILi4ELi1ELb0EN4cute5tupleIJNS5_1CILi128EEENS7_ILi112EEENS7_ILi64EEEEEELi64ENS_6half_tEfNS_4arch4Sm80ELb0ELb0ELb0ELb0ELb0ELb0ELb1ELb1EEENS1_21CollectiveEpilogueFwdINS6_IJS8_SA_S9_EEENS6_IJNS7_ILi1EEESI_SI_EEESC_SE_Li128ELb0ELb1ELb1ELb0EEENS1_19SingleTileSchedulerILb0ELb1ELb1ELi128EEEEEEEEEvNT_6ParamsE)
        .other          _ZN7cutlass13device_kernelIN5flash19enable_sm80_to_sm89INS1_16FlashAttnFwdSm80INS1_25CollectiveMainloopFwdSm80ILi4ELi1ELb0EN4cute5tupleIJNS5_1CILi128EEENS7_ILi112EEENS7_ILi64EEEEEELi64ENS_6half_tEfNS_4arch4Sm80ELb0ELb0ELb0ELb0ELb0ELb0ELb1ELb1EEENS1_21CollectiveEpilogueFwdINS6_IJS8_SA_S9_EEENS6_IJNS7_ILi1EEESI_SI_EEESC_SE_Li128ELb0ELb1ELb1ELb0EEENS1_19SingleTileSchedulerILb0ELb1ELb1ELi128EEEEEEEEEvNT_6ParamsE,@"STO_CUDA_ENTRY STV_DEFAULT"
_ZN7cutlass13device_kernelIN5flash19enable_sm80_to_sm89INS1_16FlashAttnFwdSm80INS1_25CollectiveMainloopFwdSm80ILi4ELi1ELb0EN4cute5tupleIJNS5_1CILi128EEENS7_ILi112EEENS7_ILi64EEEEEELi64ENS_6half_tEfNS_4arch4Sm80ELb0ELb0ELb0ELb0ELb0ELb0ELb1ELb1EEENS1_21CollectiveEpilogueFwdINS6_IJS8_SA_S9_EEENS6_IJNS7_ILi1EEESI_SI_EEESC_SE_Li128ELb0ELb1ELb1ELb0EEENS1_19SingleTileSchedulerILb0ELb1ELb1ELi128EEEEEEEEEvNT_6ParamsE:
[----:B------:R-:W-:Y:S01]  /*0000*/  LDC R1, c[0x0][0x28] ;  /* 0x00000a00ff017b82 */ /* 0x000fe20000000800 */
[----:B------:R-:W-:Y:S05]  /*0010*/  EXIT ;  /* 0x000000000000794d */ /* 0x000fea0003800000 */
.L_x_9:
        /* <DEDUP_REMOVED lines=14> */
.L_x_27:


//--------------------- .text._ZN7cutlass13device_kernelIN5flash19enable_sm80_to_sm89INS1_16FlashAttnFwdSm80INS1_25CollectiveMainloopFwdSm80ILi4ELi1ELb0EN4cute5tupleIJNS5_1CILi128EEENS7_ILi80EEENS7_ILi64EEEEEELi64ENS_6half_tEfNS_4arch4Sm80ELb0ELb0ELb0ELb1ELb0ELb0ELb1ELb1EEENS1_21CollectiveEpilogueFwdINS6_IJS8_SA_S9_EEENS6_IJNS7_ILi1EEESI_SI_EEESC_SE_Li128ELb1ELb1ELb1ELb0EEENS1_36VarlenDynamicPersistentTileSchedulerILi128ELi80ELi128ELi128ELb1ELb1ELb0ELb0ELb1ELb1EEEEEEEEEvNT_6ParamsE --------------------------
	.section	.text._ZN7cutlass13device_kernelIN5flash19enable_sm80_to_sm89INS1_16FlashAttnFwdSm80INS1_25CollectiveMainloopFwdSm80ILi4ELi1ELb0EN4cute5tupleIJNS5_1CILi128EEENS7_ILi80EEENS7_ILi64EEEEEELi64ENS_6half_tEfNS_4arch4Sm80ELb0ELb0ELb0ELb1ELb0ELb0ELb1ELb1EEENS1_21CollectiveEpilogueFwdINS6_IJS8_SA_S9_EEENS6_IJNS7_ILi1EEESI_SI_EEESC_SE_Li128ELb1ELb1ELb1ELb0EEENS1_36VarlenDynamicPersistentTileSchedulerILi128ELi80ELi128ELi128ELb1ELb1ELb0ELb0ELb1ELb1EEEEEEEEEvNT_6ParamsE,"ax",@progbits
	.align	128
.text._ZN7cutlass13device_kernelIN5flash19enable_sm80_to_sm89INS1_16FlashAttnFwdSm80INS1_25CollectiveMainloopFwdSm80ILi4ELi1ELb0EN4cute5tupleIJNS5_1CILi128EEENS7_ILi80EEENS7_ILi64EEEEEELi64ENS_6half_tEfNS_4arch4Sm80ELb0ELb0ELb0ELb1ELb0ELb0ELb1ELb1EEENS1_21CollectiveEpilogueFwdINS6_IJS8_SA_S9_EEENS6_IJNS7_ILi1EEESI_SI_EEESC_SE_Li128ELb1ELb1ELb1ELb0EEENS1_36VarlenDynamicPersistentTileSchedulerILi128ELi80ELi128ELi128ELb1ELb1ELb0ELb0ELb1ELb1EEEEEEEEEvNT_6ParamsE:
        .type           _ZN7cutlass13device_kernelIN5flash19enable_sm80_to_sm89INS1_16FlashAttnFwdSm80INS1_25CollectiveMainloopFwdSm80ILi4ELi1ELb0EN4cute5tupleIJNS5_1CILi128EEENS7_ILi80EEENS7_ILi64EEEEEELi64ENS_6half_tEfNS_4arch4Sm80ELb0ELb0ELb0ELb1ELb0ELb0ELb1ELb1EEENS1_21CollectiveEpilogueFwdINS6_IJS8_SA_S9_EEENS6_IJNS7_ILi1EEESI_SI_EEESC_SE_Li128ELb1ELb1ELb1ELb0EEENS1_36VarlenDynamicPersistentTileSchedulerILi128ELi80ELi128ELi128ELb1ELb1ELb0ELb0ELb1ELb1EEEEEEEEEvNT_6ParamsE,@function
        .size           _ZN7cutlass13device_kernelIN5flash19enable_sm80_to_sm89INS1_16FlashAttnFwdSm80INS1_25CollectiveMainloopFwdSm80ILi4ELi1ELb0EN4cute5tupleIJNS5_1CILi128EEENS7_ILi80EEENS7_ILi64EEEEEELi64ENS_6half_tEfNS_4arch4Sm80ELb0ELb0ELb0ELb1ELb0ELb0ELb1ELb1EEENS1_21CollectiveEpilogueFwdINS6_IJS8_SA_S9_EEENS6_IJNS7_ILi1EEESI_SI_EEESC_SE_Li128ELb1ELb1ELb1ELb0EEENS1_36VarlenDynamicPersistentTileSchedulerILi128ELi80ELi128ELi128ELb1ELb1ELb0ELb0ELb1ELb1EEEEEEEEEvNT_6ParamsE,(.L_x_28 - _ZN7cutlass13device_kernelIN5flash19enable_sm80_to_sm89INS1_16FlashAttnFwdSm80INS1_25CollectiveMainloopFwdSm80ILi4ELi1ELb0EN4cute5tupleIJNS5_1CILi128EEENS7_ILi80EEENS7_ILi64EEEEEELi64ENS_6half_tEfNS_4arch4Sm80ELb0ELb0ELb0ELb1ELb0ELb0ELb1ELb1EEENS1_21CollectiveEpilogueFwdINS6_IJS8_SA_S9_EEENS6_IJNS7_ILi1EEESI_SI_EEESC_SE_Li128ELb1ELb1ELb1ELb0EEENS1_36VarlenDynamicPersistentTileSchedulerILi128ELi80ELi128ELi128ELb1ELb1ELb0ELb0ELb1ELb1EEEEEEEEEvNT_6ParamsE)
        .other          _ZN7cutlass13device_kernelIN5flash19enable_sm80_to_sm89INS1_16FlashAttnFwdSm80INS1_25CollectiveMainloopFwdSm80ILi4ELi1ELb0EN4cute5tupleIJNS5_1CILi128EEENS7_ILi80EEENS7_ILi64EEEEEELi64ENS_6half_tEfNS_4arch4Sm80ELb0ELb0ELb0ELb1ELb0ELb0ELb1ELb1EEENS1_21CollectiveEpilogueFwdINS6_IJS8_SA_S9_EEENS6_IJNS7_ILi1EEESI_SI_EEESC_SE_Li128ELb1ELb1ELb1ELb0EEENS1_36VarlenDynamicPersistentTileSchedulerILi128ELi80ELi128ELi128ELb1ELb1ELb0ELb0ELb1ELb1EEEEEEEEEvNT_6ParamsE,@"STO_CUDA_ENTRY STV_DEFAULT"
_ZN7cutlass13device_kernelIN5flash19enable_sm80_to_sm89INS1_16FlashAttnFwdSm80INS1_25CollectiveMainloopFwdSm80ILi4ELi1ELb0EN4cute5tupleIJNS5_1CILi128EEENS7_ILi80EEENS7_ILi64EEEEEELi64ENS_6half_tEfNS_4arch4Sm80ELb0ELb0ELb0ELb1ELb0ELb0ELb1ELb1EEENS1_21CollectiveEpilogueFwdINS6_IJS8_SA_S9_EEENS6_IJNS7_ILi1EEESI_SI_EEESC_SE_Li128ELb1ELb1ELb1ELb0EEENS1_36VarlenDynamicPersistentTileSchedulerILi128ELi80ELi128ELi128ELb1ELb1ELb0ELb0ELb1ELb1EEEEEEEEEvNT_6ParamsE:
[----:B------:R-:W-:Y:S01]  /*0000*/  LDC R1, c[0x0][0x28] ;  /* 0x00000a00ff017b82 */ /* 0x000fe20000000800 */
[----:B------:R-:W-:Y:S05]  /*0010*/  EXIT ;  /* 0x000000000000794d */ /* 0x000fea0003800000 */
.L_x_10:
        /* <DEDUP_REMOVED lines=14> */
.L_x_28:


//--------------------- .text._ZN7cutlass13device_kernelIN5flash19enable_sm80_to_sm89INS1_16FlashAttnFwdSm80INS1_25CollectiveMainloopFwdSm80ILi4ELi1ELb0EN4cute5tupleIJNS5_1CILi128EEENS7_ILi80EEENS7_ILi64EEEEEELi64ENS_6half_tEfNS_4arch4Sm80ELb0ELb0ELb0ELb1ELb0ELb1ELb1ELb1EEENS1_21CollectiveEpilogueFwdINS6_IJS8_SA_S9_EEENS6_IJNS7_ILi1EEESI_SI_EEESC_SE_Li128ELb1ELb1ELb1ELb0EEENS1_36VarlenDynamicPersistentTileSchedulerILi128ELi80ELi128ELi128ELb1ELb1ELb0ELb0ELb1ELb1EEEEEEEEEvNT_6ParamsE --------------------------
	.section	.text._ZN7cutlass13device_kernelIN5flash19enable_sm80_to_sm89INS1_16FlashAttnFwdSm80INS1_25CollectiveMainloopFwdSm80ILi4ELi1ELb0EN4cute5tupleIJNS5_1CILi128EEENS7_ILi80EEENS7_ILi64EEEEEELi64ENS_6half_tEfNS_4arch4Sm80ELb0ELb0ELb0ELb1ELb0ELb1ELb1ELb1EEENS1_21CollectiveEpilogueFwdINS6_IJS8_SA_S9_EEENS6_IJNS7_ILi1EEESI_SI_EEESC_SE_Li128ELb1ELb1ELb1ELb0EEENS1_36VarlenDynamicPersistentTileSchedulerILi128ELi80ELi128ELi128ELb1ELb1ELb0ELb0ELb1ELb1EEEEEEEEEvNT_6ParamsE,"ax",@progbits
	.align	128
.text._ZN7cutlass13device_kernelIN5flash19enable_sm80_to_sm89INS1_16FlashAttnFwdSm80INS1_25CollectiveMainloopFwdSm80ILi4ELi1ELb0EN4cute5tupleIJNS5_1CILi128EEENS7_ILi80EEENS7_ILi64EEEEEELi64ENS_6half_tEfNS_4arch4Sm80ELb0ELb0ELb0ELb1ELb0ELb1ELb1ELb1EEENS1_21CollectiveEpilogueFwdINS6_IJS8_SA_S9_EEENS6_IJNS7_ILi1EEESI_SI_EEESC_SE_Li128ELb1ELb1ELb1ELb0EEENS1_36VarlenDynamicPersistentTileSchedulerILi128ELi80ELi128ELi128ELb1ELb1ELb0ELb0ELb1ELb1EEEEEEEEEvNT_6ParamsE:
        .type           _ZN7cutlass13device_kernelIN5flash19enable_sm80_to_sm89INS1_16FlashAttnFwdSm80INS1_25CollectiveMainloopFwdSm80ILi4ELi1ELb0EN4cute5tupleIJNS5_1CILi128EEENS7_ILi80EEENS7_ILi64EEEEEELi64ENS_6half_tEfNS_4arch4Sm80ELb0ELb0ELb0ELb1ELb0ELb1ELb1ELb1EEENS1_21CollectiveEpilogueFwdINS6_IJS8_SA_S9_EEENS6_IJNS7_ILi1EEESI_SI_EEESC_SE_Li128ELb1ELb1ELb1ELb0EEENS1_36VarlenDynamicPersistentTileSchedulerILi128ELi80ELi128ELi128ELb1ELb1ELb0ELb0ELb1ELb1EEEEEEEEEvNT_6ParamsE,@function
        .size           _ZN7cutlass13device_kernelIN5flash19enable_sm80_to_sm89INS1_16FlashAttnFwdSm80INS1_25CollectiveMainloopFwdSm80ILi4ELi1ELb0EN4cute5tupleIJNS5_1CILi128EEENS7_ILi80EEENS7_ILi64EEEEEELi64ENS_6half_tEfNS_4arch4Sm80ELb0ELb0ELb0ELb1ELb0ELb1ELb1ELb1EEENS1_21CollectiveEpilogueFwdINS6_IJS8_SA_S9_EEENS6_IJNS7_ILi1EEESI_SI_EEESC_SE_Li128ELb1ELb1ELb1ELb0EEENS1_36VarlenDynamicPersistentTileSchedulerILi128ELi80ELi128ELi128ELb1ELb1ELb0ELb0ELb1ELb1EEEEEEEEEvNT_6ParamsE,(.L_x_29 - _ZN7cutlass13device_kernelIN5flash19enable_sm80_to_sm89INS1_16FlashAttnFwdSm80INS1_25CollectiveMainloopFwdSm80ILi4ELi1ELb0EN4cute5tupleIJNS5_1CILi128EEENS7_ILi80EEENS7_ILi64EEEEEELi64ENS_6half_tEfNS_4arch4Sm80ELb0ELb0ELb0ELb1ELb0ELb1ELb1ELb1EEENS1_21CollectiveEpilogueFwdINS6_IJS8_SA_S9_EEENS6_IJNS7_ILi1EEESI_SI_EEESC_SE_Li128ELb1ELb1ELb1ELb0EEENS1_36VarlenDynamicPersistentTileSchedulerILi128ELi80ELi128ELi128ELb1ELb1ELb0ELb0ELb1ELb1EEEEEEEEEvNT_6ParamsE)
        .other          _ZN7cutlass13device_kernelIN5flash19enable_sm80_to_sm89INS1_16FlashAttnFwdSm80INS1_25CollectiveMainloopFwdSm80ILi4ELi1ELb0EN4cute5tupleIJNS5_1CILi128EEENS7_ILi80EEENS7_ILi64EEEEEELi64ENS_6half_tEfNS_4arch4Sm80ELb0ELb0ELb0ELb1ELb0ELb1ELb1ELb1EEENS1_21CollectiveEpilogueFwdINS6_IJS8_SA_S9_EEENS6_IJNS7_ILi1EEESI_SI_EEESC_SE_Li128ELb1ELb1ELb1ELb0EEENS1_36VarlenDynamicPersistentTileSchedulerILi128ELi80ELi128ELi128ELb1ELb1ELb0ELb0ELb1ELb1EEEEEEEEEvNT_6ParamsE,@"STO_CUDA_ENTRY STV_DEFAULT"
_ZN7cutlass13device_kernelIN5flash19enable_sm80_to_sm89INS1_16FlashAttnFwdSm80INS1_25CollectiveMainloopFwdSm80ILi4ELi1ELb0EN4cute5tupleIJNS5_1CILi128EEENS7_ILi80EEENS7_ILi64EEEEEELi64ENS_6half_tEfNS_4arch4Sm80ELb0ELb0ELb0ELb1ELb0ELb1ELb1ELb1EEENS1_21CollectiveEpilogueFwdINS6_IJS8_SA_S9_EEENS6_IJNS7_ILi1EEESI_SI_EEESC_SE_Li128ELb1ELb1ELb1ELb0EEENS1_36VarlenDynamicPersistentTileSchedulerILi128ELi80ELi128ELi128ELb1ELb1ELb0ELb0ELb1ELb1EEEEEEEEEvNT_6ParamsE:
[----:B------:R-:W-:Y:S01]  /*0000*/  LDC R1, c[0x0][0x28] ;  /* 0x00000a00ff017b82 */ /* 0x000fe20000000800 */
[----:B------:R-:W-:Y:S05]  /*0010*/  EXIT ;  /* 0x000000000000794d */ /* 0x000fea0003800000 */
.L_x_11:
        /* <DEDUP_REMOVED lines=14> */
.L_x_29:


//--------------------- .text._ZN7cutlass13device_kernelIN5flash19enable_sm80_to_sm89INS1_16FlashAttnFwdSm80INS1_25CollectiveMainloopFwdSm80ILi4ELi1ELb0EN4cute5tupleIJNS5_1CILi128EEENS7_ILi96EEENS7_ILi64EEEEEELi64ENS_6half_tEfNS_4arch4Sm80ELb0ELb1ELb0ELb0ELb0ELb0ELb1ELb1EEENS1_21CollectiveEpilogueFwdINS6_IJS8_SA_S9_EEENS6_IJNS7_ILi1EEESI_SI_EEESC_SE_Li128ELb0ELb1ELb1ELb0EEENS1_19SingleTileSchedulerILb0ELb1ELb1ELi128EEEEEEEEEvNT_6ParamsE --------------------------
	.section	.text._ZN7cutlass13device_kernelIN5flash19enable_sm80_to_sm89INS1_16FlashAttnFwdSm80INS1_25CollectiveMainloopFwdSm80ILi4ELi1ELb0EN4cute5tupleIJNS5_1CILi128EEENS7_ILi96EEENS7_ILi64EEEEEELi64ENS_6half_tEfNS_4arch4Sm80ELb0ELb1ELb0ELb0ELb0ELb0ELb1ELb1EEENS1_21CollectiveEpilogueFwdINS6_IJS8_SA_S9_EEENS6_IJNS7_ILi1EEESI_SI_EEESC_SE_Li128ELb0ELb1ELb1ELb0EEENS1_19SingleTileSchedulerILb0ELb1ELb1ELi128EEEEEEEEEvNT_6ParamsE,"ax",@progbits
	.align	128
.text._ZN7cutlass13device_kernelIN5flash19enable_sm80_to_sm89INS1_16FlashAttnFwdSm80INS1_25CollectiveMainloopFwdSm80ILi4ELi1ELb0EN4cute5tupleIJNS5_1CILi128EEENS7_ILi96EEENS7_ILi64EEEEEELi64ENS_6half_tEfNS_4arch4Sm80ELb0ELb1ELb0ELb0ELb0ELb0ELb1ELb1EEENS1_21CollectiveEpilogueFwdINS6_IJS8_SA_S9_EEENS6_IJNS7_ILi1EEESI_SI_EEESC_SE_Li128ELb0ELb1ELb1ELb0EEENS1_19SingleTileSchedulerILb0ELb1ELb1ELi128EEEEEEEEEvNT_6ParamsE:
        .type           _ZN7cutlass13device_kernelIN5flash19enable_sm80_to_sm89INS1_16FlashAttnFwdSm80INS1_25CollectiveMainloopFwdSm80ILi4ELi1ELb0EN4cute5tupleIJNS5_1CILi128EEENS7_ILi96EEENS7_ILi64EEEEEELi64ENS_6half_tEfNS_4arch4Sm80ELb0ELb1ELb0ELb0ELb0ELb0ELb1ELb1EEENS1_21CollectiveEpilogueFwdINS6_IJS8_SA_S9_EEENS6_IJNS7_ILi1EEESI_SI_EEESC_SE_Li128ELb0ELb1ELb1ELb0EEENS1_19SingleTileSchedulerILb0ELb1ELb1ELi128EEEEEEEEEvNT_6ParamsE,@function
        .size           _ZN7cutlass13device_kernelIN5flash19enable_sm80_to_sm89INS1_16FlashAttnFwdSm80INS1_25CollectiveMainloopFwdSm80ILi4ELi1ELb0EN4cute5tupleIJNS5_1CILi128EEENS7_ILi96EEENS7_ILi64EEEEEELi64ENS_6half_tEfNS_4arch4Sm80ELb0ELb1ELb0ELb0ELb0ELb0ELb1ELb1EEENS1_21CollectiveEpilogueFwdINS6_IJS8_SA_S9_EEENS6_IJNS7_ILi1EEESI_SI_EEESC_SE_Li128ELb0ELb1ELb1ELb0EEENS1_19SingleTileSchedulerILb0ELb1ELb1ELi128EEEEEEEEEvNT_6ParamsE,(.L_x_30 - _ZN7cutlass13device_kernelIN5flash19enable_sm80_to_sm89INS1_16FlashAttnFwdSm80INS1_25CollectiveMainloopFwdSm80ILi4ELi1ELb0EN4cute5tupleIJNS5_1CILi128EEENS7_ILi96EEENS7_ILi64EEEEEELi64ENS_6half_tEfNS_4arch4Sm80ELb0ELb1ELb0ELb0ELb0ELb0ELb1ELb1EEENS1_21CollectiveEpilogueFwdINS6_IJS8_SA_S9_EEENS6_IJNS7_ILi1EEESI_SI_EEESC_SE_Li128ELb0ELb1ELb1ELb0EEENS1_19SingleTileSchedulerILb0ELb1ELb1ELi128EEEEEEEEEvNT_6ParamsE)
        .other          _ZN7cutlass13device_kernelIN5flash19enable_sm80_to_sm89INS1_16FlashAttnFwdSm80INS1_25CollectiveMainloopFwdSm80ILi4ELi1ELb0EN4cute5tupleIJNS5_1CILi128EEENS7_ILi96EEENS7_ILi64EEEEEELi64ENS_6half_tEfNS_4arch4Sm80ELb0ELb1ELb0ELb0ELb0ELb0ELb1ELb1EEENS1_21CollectiveEpilogueFwdINS6_IJS8_SA_S9_EEENS6_IJNS7_ILi1EEESI_SI_EEESC_SE_Li128ELb0ELb1ELb1ELb0EEENS1_19SingleTileSchedulerILb0ELb1ELb1ELi128EEEEEEEEEvNT_6ParamsE,@"STO_CUDA_ENTRY STV_DEFAULT"
_ZN7cutlass13device_kernelIN5flash19enable_sm80_to_sm89INS1_16FlashAttnFwdSm80INS1_25CollectiveMainloopFwdSm80ILi4ELi1ELb0EN4cute5tupleIJNS5_1CILi128EEENS7_ILi96EEENS7_ILi64EEEEEELi64ENS_6half_tEfNS_4arch4Sm80ELb0ELb1ELb0ELb0ELb0ELb0ELb1ELb1EEENS1_21CollectiveEpilogueFwdINS6_IJS8_SA_S9_EEENS6_IJNS7_ILi1EEESI_SI_EEESC_SE_Li128ELb0ELb1ELb1ELb0EEENS1_19SingleTileSchedulerILb0ELb1ELb1ELi128EEEEEEEEEvNT_6ParamsE:
[----:B------:R-:W-:Y:S01]  /*0000*/  LDC R1, c[0x0][0x28] ;  /* 0x00000a00ff017b82 */ /* 0x000fe20000000800 */
[----:B------:R-:W-:Y:S05]  /*0010*/  EXIT ;  /* 0x000000000000794d */ /* 0x000fea0003800000 */
.L_x_12:
        /* <DEDUP_REMOVED lines=14> */
.L_x_30:


//--------------------- .text._ZN7cutlass13device_kernelIN5flash19enable_sm80_to_sm89INS1_16FlashAttnFwdSm80INS1_25CollectiveMainloopFwdSm80ILi4ELi1ELb0EN4cute5tupleIJNS5_1CILi128EEENS7_ILi80EEENS7_ILi64EEEEEELi64ENS_6half_tEfNS_4arch4Sm80ELb0ELb1ELb0ELb1ELb0ELb0ELb1ELb1EEENS1_21CollectiveEpilogueFwdINS6_IJS8_SA_S9_EEENS6_IJNS7_ILi1EEESI_SI_EEESC_SE_Li128ELb1ELb1ELb1ELb0EEENS1_36VarlenDynamicPersistentTileSchedulerILi128ELi80ELi128ELi128ELb1ELb1ELb0ELb1ELb0ELb1EEEEEEEEEvNT_6ParamsE --------------------------
	.section	.text._ZN7cutlass13device_kernelIN5flash19enable_sm80_to_sm89INS1_16FlashAttnFwdSm80INS1_25CollectiveMainloopFwdSm80ILi4ELi1ELb0EN4cute5tupleIJNS5_1CILi128EEENS7_ILi80EEENS7_ILi64EEEEEELi64ENS_6half_tEfNS_4arch4Sm80ELb0ELb1ELb0ELb1ELb0ELb0ELb1ELb1EEENS1_21CollectiveEpilogueFwdINS6_IJS8_SA_S9_EEENS6_IJNS7_ILi1EEESI_SI_EEESC_SE_Li128ELb1ELb1ELb1ELb0EEENS1_36VarlenDynamicPersistentTileSchedulerILi128ELi80ELi128ELi128ELb1ELb1ELb0ELb1ELb0ELb1EEEEEEEEEvNT_6ParamsE,"ax",@progbits
	.align	128
.text._ZN7cutlass13device_kernelIN5flash19enable_sm80_to_sm89INS1_16FlashAttnFwdSm80INS1_25CollectiveMainloopFwdSm80ILi4ELi1ELb0EN4cute5tupleIJNS5_1CILi128EEENS7_ILi80EEENS7_ILi64EEEEEELi64ENS_6half_tEfNS_4arch4Sm80ELb0ELb1ELb0ELb1ELb0ELb0ELb1ELb1EEENS1_21CollectiveEpilogueFwdINS6_IJS8_SA_S9_EEENS6_IJNS7_ILi1EEESI_SI_EEESC_SE_Li128ELb1ELb1ELb1ELb0EEENS1_36VarlenDynamicPersistentTileSchedulerILi128ELi80ELi128ELi128ELb1ELb1ELb0ELb1ELb0ELb1EEEEEEEEEvNT_6ParamsE:
        .type           _ZN7cutlass13device_kernelIN5flash19enable_sm80_to_sm89INS1_16FlashAttnFwdSm80INS1_25CollectiveMainloopFwdSm80ILi4ELi1ELb0EN4cute5tupleIJNS5_1CILi128EEENS7_ILi80EEENS7_ILi64EEEEEELi64ENS_6half_tEfNS_4arch4Sm80ELb0ELb1ELb0ELb1ELb0ELb0ELb1ELb1EEENS1_21CollectiveEpilogueFwdINS6_IJS8_SA_S9_EEENS6_IJNS7_ILi1EEESI_SI_EEESC_SE_Li128ELb1ELb1ELb1ELb0EEENS1_36VarlenDynamicPersistentTileSchedulerILi128ELi80ELi128ELi128ELb1ELb1ELb0ELb1ELb0ELb1EEEEEEEEEvNT_6ParamsE,@function
        .size           _ZN7cutlass13device_kernelIN5flash19enable_sm80_to_sm89INS1_16FlashAttnFwdSm80INS1_25CollectiveMainloopFwdSm80ILi4ELi1ELb0EN4cute5tupleIJNS5_1CILi128EEENS7_ILi80EEENS7_ILi64EEEEEELi64ENS_6half_tEfNS_4arch4Sm80ELb0ELb1ELb0ELb1ELb0ELb0ELb1ELb1EEENS1_21CollectiveEpilogueFwdINS6_IJS8_SA_S9_EEENS6_IJNS7_ILi1EEESI_SI_EEESC_SE_Li128ELb1ELb1ELb1ELb0EEENS1_36VarlenDynamicPersistentTileSchedulerILi128ELi80ELi128ELi128ELb1ELb1ELb0ELb1ELb0ELb1EEEEEEEEEvNT_6ParamsE,(.L_x_31 - _ZN7cutlass13device_kernelIN5flash19enable_sm80_to_sm89INS1_16FlashAttnFwdSm80INS1_25CollectiveMainloopFwdSm80ILi4ELi1ELb0EN4cute5tupleIJNS5_1CILi128EEENS7_ILi80EEENS7_ILi64EEEEEELi64ENS_6half_tEfNS_4arch4Sm80ELb0ELb1ELb0ELb1ELb0ELb0ELb1ELb1EEENS1_21CollectiveEpilogueFwdINS6_IJS8_SA_S9_EEENS6_IJNS7_ILi1EEESI_SI_EEESC_SE_Li128ELb1ELb1ELb1ELb0EEENS1_36VarlenDynamicPersistentTileSchedulerILi128ELi80ELi128ELi128ELb1ELb1ELb0ELb1ELb0ELb1EEEEEEEEEvNT_6ParamsE)
        .other          _ZN7cutlass13device_kernelIN5flash19enable_sm80_to_sm89INS1_16FlashAttnFwdSm80INS1_25CollectiveMainloopFwdSm80ILi4ELi1ELb0EN4cute5tupleIJNS5_1CILi128EEENS7_ILi80EEENS7_ILi64EEEEEELi64ENS_6half_tEfNS_4arch4Sm80ELb0ELb1ELb0ELb1ELb0ELb0ELb1ELb1EEENS1_21CollectiveEpilogueFwdINS6_IJS8_SA_S9_EEENS6_IJNS7_ILi1EEESI_SI_EEESC_SE_Li128ELb1ELb1ELb1ELb0EEENS1_36VarlenDynamicPersistentTileSchedulerILi128ELi80ELi128ELi128ELb1ELb1ELb0ELb1ELb0ELb1EEEEEEEEEvNT_6ParamsE,@"STO_CUDA_ENTRY STV_DEFAULT"
_ZN7cutlass13device_kernelIN5flash19enable_sm80_to_sm89INS1_16FlashAttnFwdSm80INS1_25CollectiveMainloopFwdSm80ILi4ELi1ELb0EN4cute5tupleIJNS5_1CILi128EEENS7_ILi80EEENS7_ILi64EEEEEELi64ENS_6half_tEfNS_4arch4Sm80ELb0ELb1ELb0ELb1ELb0ELb0ELb1ELb1EEENS1_21CollectiveEpilogueFwdINS6_IJS8_SA_S9_EEENS6_IJNS7_ILi1EEESI_SI_EEESC_SE_Li128ELb1ELb1ELb1ELb0EEENS1_36VarlenDynamicPersistentTileSchedulerILi128ELi80ELi128ELi128ELb1ELb1ELb0ELb1ELb0ELb1EEEEEEEEEvNT_6ParamsE:
[----:B------:R-:W-:Y:S01]  /*0000*/  LDC R1, c[0x0][0x28] ;  /* 0x00000a00ff017b82 */ /* 0x000fe20000000800 */
[----:B------:R-:W-:Y:S05]  /*0010*/  EXIT ;  /* 0x000000000000794d */ /* 0x000fea0003800000 */
.L_x_13:
        /* <DEDUP_REMOVED lines=14> */
.L_x_31:


//--------------------- .text._ZN7cutlass13device_kernelIN5flash19enable_sm80_to_sm89INS1_16FlashAttnFwdSm80INS1_25CollectiveMainloopFwdSm80ILi4ELi1ELb0EN4cute5tupleIJNS5_1CILi128EEENS7_ILi80EEENS7_ILi64EEEEEELi64ENS_6half_tEfNS_4arch4Sm80ELb0ELb1ELb0ELb1ELb0ELb1ELb1ELb1EEENS1_21CollectiveEpilogueFwdINS6_IJS8_SA_S9_EEENS6_IJNS7_ILi1EEESI_SI_EEESC_SE_Li128ELb1ELb1ELb1ELb0EEENS1_36VarlenDynamicPersistentTileSchedulerILi128ELi80ELi128ELi128ELb1ELb1ELb0ELb1ELb0ELb1EEEEEEEEEvNT_6ParamsE --------------------------
	.section	.text._ZN7cutlass13device_kernelIN5flash19enable_sm80_to_sm89INS1_16FlashAttnFwdSm80INS1_25CollectiveMainloopFwdSm80ILi4ELi1ELb0EN4cute5tupleIJNS5_1CILi128EEENS7_ILi80EEENS7_ILi64EEEEEELi64ENS_6half_tEfNS_4arch4Sm80ELb0ELb1ELb0ELb1ELb0ELb1ELb1ELb1EEENS1_21CollectiveEpilogueFwdINS6_IJS8_SA_S9_EEENS6_IJNS7_ILi1EEESI_SI_EEESC_SE_Li128ELb1ELb1ELb1ELb0EEENS1_36VarlenDynamicPersistentTileSchedulerILi128ELi80ELi128ELi128ELb1ELb1ELb0ELb1ELb0ELb1EEEEEEEEEvNT_6ParamsE,"ax",@progbits
	.align	128
.text._ZN7cutlass13device_kernelIN5flash19enable_sm80_to_sm89INS1_16FlashAttnFwdSm80INS1_25CollectiveMainloopFwdSm80ILi4ELi1ELb0EN4cute5tupleIJNS5_1CILi128EEENS7_ILi80EEENS7_ILi64EEEEEELi64ENS_6half_tEfNS_4arch4Sm80ELb0ELb1ELb0ELb1ELb0ELb1ELb1ELb1EEENS1_21CollectiveEpilogueFwdINS6_IJS8_SA_S9_EEENS6_IJNS7_ILi1EEESI_SI_EEESC_SE_Li128ELb1ELb1ELb1ELb0EEENS1_36VarlenDynamicPersistentTileSchedulerILi128ELi80ELi128ELi128ELb1ELb1ELb0ELb1ELb0ELb1EEEEEEEEEvNT_6ParamsE:
        .type           _ZN7cutlass13device_kernelIN5flash19enable_sm80_to_sm89INS1_16FlashAttnFwdSm80INS1_25CollectiveMainloopFwdSm80ILi4ELi1ELb0EN4cute5tupleIJNS5_1CILi128EEENS7_ILi80EEENS7_ILi64EEEEEELi64ENS_6half_tEfNS_4arch4Sm80ELb0ELb1ELb0ELb1ELb0ELb1ELb1ELb1EEENS1_21CollectiveEpilogueFwdINS6_IJS8_SA_S9_EEENS6_IJNS7_ILi1EEESI_SI_EEESC_SE_Li128ELb1ELb1ELb1ELb0EEENS1_36VarlenDynamicPersistentTileSchedulerILi128ELi80ELi128ELi128ELb1ELb1ELb0ELb1ELb0ELb1EEEEEEEEEvNT_6ParamsE,@function
        .size           _ZN7cutlass13device_kernelIN5flash19enable_sm80_to_sm89INS1_16FlashAttnFwdSm80INS1_25CollectiveMainloopFwdSm80ILi4ELi1ELb0EN4cute5tupleIJNS5_1CILi128EEENS7_ILi80EEENS7_ILi64EEEEEELi64ENS_6half_tEfNS_4arch4Sm80ELb0ELb1ELb0ELb1ELb0ELb1ELb1ELb1EEENS1_21CollectiveEpilogueFwdINS6_IJS8_SA_S9_EEENS6_IJNS7_ILi1EEESI_SI_EEESC_SE_Li128ELb1ELb1ELb1ELb0EEENS1_36VarlenDynamicPersistentTileSchedulerILi128ELi80ELi128ELi128ELb1ELb1ELb0ELb1ELb0ELb1EEEEEEEEEvNT_6ParamsE,(.L_x_32 - _ZN7cutlass13device_kernelIN5flash19enable_sm80_to_sm89INS1_16FlashAttnFwdSm80INS1_25CollectiveMainloopFwdSm80ILi4ELi1ELb0EN4cute5tupleIJNS5_1CILi128EEENS7_ILi80EEENS7_ILi64EEEEEELi64ENS_6half_tEfNS_4arch4Sm80ELb0ELb1ELb0ELb1ELb0ELb1ELb1ELb1EEENS1_21CollectiveEpilogueFwdINS6_IJS8_SA_S9_EEENS6_IJNS7_ILi1EEESI_SI_EEESC_SE_Li128ELb1ELb1ELb1ELb0EEENS1_36VarlenDynamicPersistentTileSchedulerILi128ELi80ELi128ELi128ELb1ELb1ELb0ELb1ELb0ELb1EEEEEEEEEvNT_6ParamsE)
        .other          _ZN7cutlass13device_kernelIN5flash19enable_sm80_to_sm89INS1_16FlashAttnFwdSm80INS1_25CollectiveMainloopFwdSm80ILi4ELi1ELb0EN4cute5tupleIJNS5_1CILi128EEENS7_ILi80EEENS7_ILi64EEEEEELi64ENS_6half_tEfNS_4arch4Sm80ELb0ELb1ELb0ELb1ELb0ELb1ELb1ELb1EEENS1_21CollectiveEpilogueFwdINS6_IJS8_SA_S9_EEENS6_IJNS7_ILi1EEESI_SI_EEESC_SE_Li128ELb1ELb1ELb1ELb0EEENS1_36VarlenDynamicPersistentTileSchedulerILi128ELi80ELi128ELi128ELb1ELb1ELb0ELb1ELb0ELb1EEEEEEEEEvNT_6ParamsE,@"STO_CUDA_ENTRY STV_DEFAULT"
_ZN7cutlass13device_kernelIN5flash19enable_sm80_to_sm89INS1_16FlashAttnFwdSm80INS1_25CollectiveMainloopFwdSm80ILi4ELi1ELb0EN4cute5tupleIJNS5_1CILi128EEENS7_ILi80EEENS7_ILi64EEEEEELi64ENS_6half_tEfNS_4arch4Sm80ELb0ELb1ELb0ELb1ELb0ELb1ELb1ELb1EEENS1_21CollectiveEpilogueFwdINS6_IJS8_SA_S9_EEENS6_IJNS7_ILi1EEESI_SI_EEESC_SE_Li128ELb1ELb1ELb1ELb0EEENS1_36VarlenDynamicPersistentTileSchedulerILi128ELi80ELi128ELi128ELb1ELb1ELb0ELb1ELb0ELb1EEEEEEEEEvNT_6ParamsE:
[----:B------:R-:W-:Y:S01]  /*0000*/  LDC R1, c[0x0][0x28] ;  /* 0x00000a00ff017b82 */ /* 0x000fe20000000800 */
[----:B------:R-:W-:Y:S05]  /*0010*/  EXIT ;  /* 0x000000000000794d */ /* 0x000fea0003800000 */
.L_x_14:
        /* <DEDUP_REMOVED lines=14> */
.L_x_32:


//--------------------- .text._ZN7cutlass13device_kernelIN5flash19enable_sm80_to_sm89INS1_16FlashAttnFwdSm80INS1_25CollectiveMainloopFwdSm80ILi4ELi1ELb0EN4cute5tupleIJNS5_1CILi128EEENS7_ILi112EEENS7_ILi64EEEEEELi64ENS_6half_tEfNS_4arch4Sm80ELb1ELb0ELb0ELb0ELb0ELb0ELb1ELb1EEENS1_21CollectiveEpilogueFwdINS6_IJS8_SA_S9_EEENS6_IJNS7_ILi1EEESI_SI_EEESC_SE_Li128ELb0ELb1ELb1ELb0EEENS1_30DynamicPersistentTileSchedulerILi128ELi128ELb1ELb1ELb0EEEEEEEEEvNT_6ParamsE --------------------------
	.section	.text._ZN7cutlass13device_kernelIN5flash19enable_sm80_to_sm89INS1_16FlashAttnFwdSm80INS1_25CollectiveMainloopFwdSm80ILi4ELi1ELb0EN4cute5tupleIJNS5_1CILi128EEENS7_ILi112EEENS7_ILi64EEEEEELi64ENS_6half_tEfNS_4arch4Sm80ELb1ELb0ELb0ELb0ELb0ELb0ELb1ELb1EEENS1_21CollectiveEpilogueFwdINS6_IJS8_SA_S9_EEENS6_IJNS7_ILi1EEESI_SI_EEESC_SE_Li128ELb0ELb1ELb1ELb0EEENS1_30DynamicPersistentTileSchedulerILi128ELi128ELb1ELb1ELb0EEEEEEEEEvNT_6ParamsE,"ax",@progbits
	.align	128
.text._ZN7cutlass13device_kernelIN5flash19enable_sm80_to_sm89INS1_16FlashAttnFwdSm80INS1_25CollectiveMainloopFwdSm80ILi4ELi1ELb0EN4cute5tupleIJNS5_1CILi128EEENS7_ILi112EEENS7_ILi64EEEEEELi64ENS_6half_tEfNS_4arch4Sm80ELb1ELb0ELb0ELb0ELb0ELb0ELb1ELb1EEENS1_21CollectiveEpilogueFwdINS6_IJS8_SA_S9_EEENS6_IJNS7_ILi1EEESI_SI_EEESC_SE_Li128ELb0ELb1ELb1ELb0EEENS1_30DynamicPersistentTileSchedulerILi128ELi128ELb1ELb1ELb0EEEEEEEEEvNT_6ParamsE:
        .type           _ZN7cutlass13device_kernelIN5flash19enable_sm80_to_sm89INS1_16FlashAttnFwdSm80INS1_25CollectiveMainloopFwdSm80ILi4ELi1ELb0EN4cute5tupleIJNS5_1CILi128EEENS7_ILi112EEENS7_ILi64EEEEEELi64ENS_6half_tEfNS_4arch4Sm80ELb1ELb0ELb0ELb0ELb0ELb0ELb1ELb1EEENS1_21CollectiveEpilogueFwdINS6_IJS8_SA_S9_EEENS6_IJNS7_ILi1EEESI_SI_EEESC_SE_Li128ELb0ELb1ELb1ELb0EEENS1_30DynamicPersistentTileSchedulerILi128ELi128ELb1ELb1ELb0EEEEEEEEEvNT_6ParamsE,@function
        .size           _ZN7cutlass13device_kernelIN5flash19enable_sm80_to_sm89INS1_16FlashAttnFwdSm80INS1_25CollectiveMainloopFwdSm80ILi4ELi1ELb0EN4cute5tupleIJNS5_1CILi128EEENS7_ILi112EEENS7_ILi64EEEEEELi64ENS_6half_tEfNS_4arch4Sm80ELb1ELb0ELb0ELb0ELb0ELb0ELb1ELb1EEENS1_21CollectiveEpilogueFwdINS6_IJS8_SA_S9_EEENS6_IJNS7_ILi1EEESI_SI_EEESC_SE_Li128ELb0ELb1ELb1ELb0EEENS1_30DynamicPersistentTileSchedulerILi128ELi128ELb1ELb1ELb0EEEEEEEEEvNT_6ParamsE,(.L_x_33 - _ZN7cutlass13device_kernelIN5flash19enable_sm80_to_sm89INS1_16FlashAttnFwdSm80INS1_25CollectiveMainloopFwdSm80ILi4ELi1ELb0EN4cute5tupleIJNS5_1CILi128EEENS7_ILi112EEENS7_ILi64EEEEEELi64ENS_6half_tEfNS_4arch4Sm80ELb1ELb0ELb0ELb0ELb0ELb0ELb1ELb1EEENS1_21CollectiveEpilogueFwdINS6_IJS8_SA_S9_EEENS6_IJNS7_ILi1EEESI_SI_EEESC_SE_Li128ELb0ELb1ELb1ELb0EEENS1_30DynamicPersistentTileSchedulerILi128ELi128ELb1ELb1ELb0EEEEEEEEEvNT_6ParamsE)
        .other          _ZN7cutlass13device_kernelIN5flash19enable_sm80_to_sm89INS1_16FlashAttnFwdSm80INS1_25CollectiveMainloopFwdSm80ILi4ELi1ELb0EN4cute5tupleIJNS5_1CILi128EEENS7_ILi112EEENS7_ILi64EEEEEELi64ENS_6half_tEfNS_4arch4Sm80ELb1ELb0ELb0ELb0ELb0ELb0ELb1ELb1EEENS1_21CollectiveEpilogueFwdINS6_IJS8_SA_S9_EEENS6_IJNS7_ILi1EEESI_SI_EEESC_SE_Li128ELb0ELb1ELb1ELb0EEENS1_30DynamicPersistentTileSchedulerILi128ELi128ELb1ELb1ELb0EEEEEEEEEvNT_6ParamsE,@"STO_CUDA_ENTRY STV_DEFAULT"
_ZN7cutlass13device_kernelIN5flash19enable_sm80_to_sm89INS1_16FlashAttnFwdSm80INS1_25CollectiveMainloopFwdSm80ILi4ELi1ELb0EN4cute5tupleIJNS5_1CILi128EEENS7_ILi112EEENS7_ILi64EEEEEELi64ENS_6half_tEfNS_4arch4Sm80ELb1ELb0ELb0ELb0ELb0ELb0ELb1ELb1EEENS1_21CollectiveEpilogueFwdINS6_IJS8_SA_S9_EEENS6_IJNS7_ILi1EEESI_SI_EEESC_SE_Li128ELb0ELb1ELb1ELb0EEENS1_30DynamicPersistentTileSchedulerILi128ELi128ELb1ELb1ELb0EEEEEEEEEvNT_6ParamsE:
[----:B------:R-:W-:Y:S01]  /*0000*/  LDC R1, c[0x0][0x28] ;  /* 0x00000a00ff017b82 */ /* 0x000fe20000000800 */
[----:B------:R-:W-:Y:S05]  /*0010*/  EXIT ;  /* 0x000000000000794d */ /* 0x000fea0003800000 */
.L_x_15:
        /* <DEDUP_REMOVED lines=14> */
.L_x_33:


//--------------------- .text._ZN7cutlass13device_kernelIN5flash19enable_sm80_to_sm89INS1_16FlashAttnFwdSm80INS1_25CollectiveMainloopFwdSm80ILi4ELi1ELb0EN4cute5tupleIJNS5_1CILi128EEENS7_ILi80EEENS7_ILi64EEEEEELi64ENS_6half_tEfNS_4arch4Sm80ELb1ELb0ELb0ELb1ELb0ELb0ELb1ELb1EEENS1_21CollectiveEpilogueFwdINS6_IJS8_SA_S9_EEENS6_IJNS7_ILi1EEESI_SI_EEESC_SE_Li128ELb1ELb1ELb1ELb0EEENS1_36VarlenDynamicPersistentTileSchedulerILi128ELi80ELi128ELi128ELb1ELb1ELb0ELb1ELb1ELb1EEEEEEEEEvNT_6ParamsE --------------------------
	.section	.text._ZN7cutlass13device_kernelIN5flash19enable_sm80_to_sm89INS1_16FlashAttnFwdSm80INS1_25CollectiveMainloopFwdSm80ILi4ELi1ELb0EN4cute5tupleIJNS5_1CILi128EEENS7_ILi80EEENS7_ILi64EEEEEELi64ENS_6half_tEfNS_4arch4Sm80ELb1ELb0ELb0ELb1ELb0ELb0ELb1ELb1EEENS1_21CollectiveEpilogueFwdINS6_IJS8_SA_S9_EEENS6_IJNS7_ILi1EEESI_SI_EEESC_SE_Li128ELb1ELb1ELb1ELb0EEENS1_36VarlenDynamicPersistentTileSchedulerILi128ELi80ELi128ELi128ELb1ELb1ELb0ELb1ELb1ELb1EEEEEEEEEvNT_6ParamsE,"ax",@progbits
	.align	128
.text._ZN7cutlass13device_kernelIN5flash19enable_sm80_to_sm89INS1_16FlashAttnFwdSm80INS1_25CollectiveMainloopFwdSm80ILi4ELi1ELb0EN4cute5tupleIJNS5_1CILi128EEENS7_ILi80EEENS7_ILi64EEEEEELi64ENS_6half_tEfNS_4arch4Sm80ELb1ELb0ELb0ELb1ELb0ELb0ELb1ELb1EEENS1_21CollectiveEpilogueFwdINS6_IJS8_SA_S9_EEENS6_IJNS7_ILi1EEESI_SI_EEESC_SE_Li128ELb1ELb1ELb1ELb0EEENS1_36VarlenDynamicPersistentTileSchedulerILi128ELi80ELi128ELi128ELb1ELb1ELb0ELb1ELb1ELb1EEEEEEEEEvNT_6ParamsE:
        .type           _ZN7cutlass13device_kernelIN5flash19enable_sm80_to_sm89INS1_16FlashAttnFwdSm80INS1_25CollectiveMainloopFwdSm80ILi4ELi1ELb0EN4cute5tupleIJNS5_1CILi128EEENS7_ILi80EEENS7_ILi64EEEEEELi64ENS_6half_tEfNS_4arch4Sm80ELb1ELb0ELb0ELb1ELb0ELb0ELb1ELb1EEENS1_21CollectiveEpilogueFwdINS6_IJS8_SA_S9_EEENS6_IJNS7_ILi1EEESI_SI_EEESC_SE_Li128ELb1ELb1ELb1ELb0EEENS1_36VarlenDynamicPersistentTileSchedulerILi128ELi80ELi128ELi128ELb1ELb1ELb0ELb1ELb1ELb1EEEEEEEEEvNT_6ParamsE,@function
        .size           _ZN7cutlass13device_kernelIN5flash19enable_sm80_to_sm89INS1_16FlashAttnFwdSm80INS1_25CollectiveMainloopFwdSm80ILi4ELi1ELb0EN4cute5tupleIJNS5_1CILi128EEENS7_ILi80EEENS7_ILi64EEEEEELi64ENS_6half_tEfNS_4arch4Sm80ELb1ELb0ELb0ELb1ELb0ELb0ELb1ELb1EEENS1_21CollectiveEpilogueFwdINS6_IJS8_SA_S9_EEENS6_IJNS7_ILi1EEESI_SI_EEESC_SE_Li128ELb1ELb1ELb1ELb0EEENS1_36VarlenDynamicPersistentTileSchedulerILi128ELi80ELi128ELi128ELb1ELb1ELb0ELb1ELb1ELb1EEEEEEEEEvNT_6ParamsE,(.L_x_34 - _ZN7cutlass13device_kernelIN5flash19enable_sm80_to_sm89INS1_16FlashAttnFwdSm80INS1_25CollectiveMainloopFwdSm80ILi4ELi1ELb0EN4cute5tupleIJNS5_1CILi128EEENS7_ILi80EEENS7_ILi64EEEEEELi64ENS_6half_tEfNS_4arch4Sm80ELb1ELb0ELb0ELb1ELb0ELb0ELb1ELb1EEENS1_21CollectiveEpilogueFwdINS6_IJS8_SA_S9_EEENS6_IJNS7_ILi1EEESI_SI_EEESC_SE_Li128ELb1ELb1ELb1ELb0EEENS1_36VarlenDynamicPersistentTileSchedulerILi128ELi80ELi128ELi128ELb1ELb1ELb0ELb1ELb1ELb1EEEEEEEEEvNT_6ParamsE)
        .other          _ZN7cutlass13device_kernelIN5flash19enable_sm80_to_sm89INS1_16FlashAttnFwdSm80INS1_25CollectiveMainloopFwdSm80ILi4ELi1ELb0EN4cute5tupleIJNS5_1CILi128EEENS7_ILi80EEENS7_ILi64EEEEEELi64ENS_6half_tEfNS_4arch4Sm80ELb1ELb0ELb0ELb1ELb0ELb0ELb1ELb1EEENS1_21CollectiveEpilogueFwdINS6_IJS8_SA_S9_EEENS6_IJNS7_ILi1EEESI_SI_EEESC_SE_Li128ELb1ELb1ELb1ELb0EEENS1_36VarlenDynamicPersistentTileSchedulerILi128ELi80ELi128ELi128ELb1ELb1ELb0ELb1ELb1ELb1EEEEEEEEEvNT_6ParamsE,@"STO_CUDA_ENTRY STV_DEFAULT"
_ZN7cutlass13device_kernelIN5flash19enable_sm80_to_sm89INS1_16FlashAttnFwdSm80INS1_25CollectiveMainloopFwdSm80ILi4ELi1ELb0EN4cute5tupleIJNS5_1CILi128EEENS7_ILi80EEENS7_ILi64EEEEEELi64ENS_6half_tEfNS_4arch4Sm80ELb1ELb0ELb0ELb1ELb0ELb0ELb1ELb1EEENS1_21CollectiveEpilogueFwdINS6_IJS8_SA_S9_EEENS6_IJNS7_ILi1EEESI_SI_EEESC_SE_Li128ELb1ELb1ELb1ELb0EEENS1_36VarlenDynamicPersistentTileSchedulerILi128ELi80ELi128ELi128ELb1ELb1ELb0ELb1ELb1ELb1EEEEEEEEEvNT_6ParamsE:
[----:B------:R-:W-:Y:S01]  /*0000*/  LDC R1, c[0x0][0x28] ;  /* 0x00000a00ff017b82 */ /* 0x000fe20000000800 */
[----:B------:R-:W-:Y:S05]  /*0010*/  EXIT ;  /* 0x000000000000794d */ /* 0x000fea0003800000 */
.L_x_16:
        /* <DEDUP_REMOVED lines=14> */
.L_x_34:


//--------------------- .text._ZN7cutlass13device_kernelIN5flash19enable_sm80_to_sm89INS1_16FlashAttnFwdSm80INS1_25CollectiveMainloopFwdSm80ILi4ELi1ELb0EN4cute5tupleIJNS5_1CILi128EEENS7_ILi80EEENS7_ILi64EEEEEELi64ENS_6half_tEfNS_4arch4Sm80ELb1ELb0ELb0ELb1ELb0ELb1ELb1ELb1EEENS1_21CollectiveEpilogueFwdINS6_IJS8_SA_S9_EEENS6_IJNS7_ILi1EEESI_SI_EEESC_SE_Li128ELb1ELb1ELb1ELb0EEENS1_36VarlenDynamicPersistentTileSchedulerILi128ELi80ELi128ELi128ELb1ELb1ELb0ELb1ELb1ELb1EEEEEEEEEvNT_6ParamsE --------------------------
	.section	.text._ZN7cutlass13device_kernelIN5flash19enable_sm80_to_sm89INS1_16FlashAttnFwdSm80INS1_25CollectiveMainloopFwdSm80ILi4ELi1ELb0EN4cute5tupleIJNS5_1CILi128EEENS7_ILi80EEENS7_ILi64EEEEEELi64ENS_6half_tEfNS_4arch4Sm80ELb1ELb0ELb0ELb1ELb0ELb1ELb1ELb1EEENS1_21CollectiveEpilogueFwdINS6_IJS8_SA_S9_EEENS6_IJNS7_ILi1EEESI_SI_EEESC_SE_Li128ELb1ELb1ELb1ELb0EEENS1_36VarlenDynamicPersistentTileSchedulerILi128ELi80ELi128ELi128ELb1ELb1ELb0ELb1ELb1ELb1EEEEEEEEEvNT_6ParamsE,"ax",@progbits
	.align	128
.text._ZN7cutlass13device_kernelIN5flash19enable_sm80_to_sm89INS1_16FlashAttnFwdSm80INS1_25CollectiveMainloopFwdSm80ILi4ELi1ELb0EN4cute5tupleIJNS5_1CILi128EEENS7_ILi80EEENS7_ILi64EEEEEELi64ENS_6half_tEfNS_4arch4Sm80ELb1ELb0ELb0ELb1ELb0ELb1ELb1ELb1EEENS1_21CollectiveEpilogueFwdINS6_IJS8_SA_S9_EEENS6_IJNS7_ILi1EEESI_SI_EEESC_SE_Li128ELb1ELb1ELb1ELb0EEENS1_36VarlenDynamicPersistentTileSchedulerILi128ELi80ELi128ELi128ELb1ELb1ELb0ELb1ELb1ELb1EEEEEEEEEvNT_6ParamsE:
        .type           _ZN7cutlass13device_kernelIN5flash19enable_sm80_to_sm89INS1_16FlashAttnFwdSm80INS1_25CollectiveMainloopFwdSm80ILi4ELi1ELb0EN4cute5tupleIJNS5_1CILi128EEENS7_ILi80EEENS7_ILi64EEEEEELi64ENS_6half_tEfNS_4arch4Sm80ELb1ELb0ELb0ELb1ELb0ELb1ELb1ELb1EEENS1_21CollectiveEpilogueFwdINS6_IJS8_SA_S9_EEENS6_IJNS7_ILi1EEESI_SI_EEESC_SE_Li128ELb1ELb1ELb1ELb0EEENS1_36VarlenDynamicPersistentTileSchedulerILi128ELi80ELi128ELi128ELb1ELb1ELb0ELb1ELb1ELb1EEEEEEEEEvNT_6ParamsE,@function
        .size           _ZN7cutlass13device_kernelIN5flash19enable_sm80_to_sm89INS1_16FlashAttnFwdSm80INS1_25CollectiveMainloopFwdSm80ILi4ELi1ELb0EN4cute5tupleIJNS5_1CILi128EEENS7_ILi80EEENS7_ILi64EEEEEELi64ENS_6half_tEfNS_4arch4Sm80ELb1ELb0ELb0ELb1ELb0ELb1ELb1ELb1EEENS1_21CollectiveEpilogueFwdINS6_IJS8_SA_S9_EEENS6_IJNS7_ILi1EEESI_SI_EEESC_SE_Li128ELb1ELb1ELb1ELb0EEENS1_36VarlenDynamicPersistentTileSchedulerILi128ELi80ELi128ELi128ELb1ELb1ELb0ELb1ELb1ELb1EEEEEEEEEvNT_6ParamsE,(.L_x_35 - _ZN7cutlass13device_kernelIN5flash19enable_sm80_to_sm89INS1_16FlashAttnFwdSm80INS1_25CollectiveMainloopFwdSm80ILi4ELi1ELb0EN4cute5tupleIJNS5_1CILi128EEENS7_ILi80EEENS7_ILi64EEEEEELi64ENS_6half_tEfNS_4arch4Sm80ELb1ELb0ELb0ELb1ELb0ELb1ELb1ELb1EEENS1_21CollectiveEpilogueFwdINS6_IJS8_SA_S9_EEENS6_IJNS7_ILi1EEESI_SI_EEESC_SE_Li128ELb1ELb1ELb1ELb0EEENS1_36VarlenDynamicPersistentTileSchedulerILi128ELi80ELi128ELi128ELb1ELb1ELb0ELb1ELb1ELb1EEEEEEEEEvNT_6ParamsE)
        .other          _ZN7cutlass13device_kernelIN5flash19enable_sm80_to_sm89INS1_16FlashAttnFwdSm80INS1_25CollectiveMainloopFwdSm80ILi4ELi1ELb0EN4cute5tupleIJNS5_1CILi128EEENS7_ILi80EEENS7_ILi64EEEEEELi64ENS_6half_tEfNS_4arch4Sm80ELb1ELb0ELb0ELb1ELb0ELb1ELb1ELb1EEENS1_21CollectiveEpilogueFwdINS6_IJS8_SA_S9_EEENS6_IJNS7_ILi1EEESI_SI_EEESC_SE_Li128ELb1ELb1ELb1ELb0EEENS1_36VarlenDynamicPersistentTileSchedulerILi128ELi80ELi128ELi128ELb1ELb1ELb0ELb1ELb1ELb1EEEEEEEEEvNT_6ParamsE,@"STO_CUDA_ENTRY STV_DEFAULT"
_ZN7cutlass13device_kernelIN5flash19enable_sm80_to_sm89INS1_16FlashAttnFwdSm80INS1_25CollectiveMainloopFwdSm80ILi4ELi1ELb0EN4cute5tupleIJNS5_1CILi128EEENS7_ILi80EEENS7_ILi64EEEEEELi64ENS_6half_tEfNS_4arch4Sm80ELb1ELb0ELb0ELb1ELb0ELb1ELb1ELb1EEENS1_21CollectiveEpilogueFwdINS6_IJS8_SA_S9_EEENS6_IJNS7_ILi1EEESI_SI_EEESC_SE_Li128ELb1ELb1ELb1ELb0EEENS1_36VarlenDynamicPersistentTileSchedulerILi128ELi80ELi128ELi128ELb1ELb1ELb0ELb1ELb1ELb1EEEEEEEEEvNT_6ParamsE:
[----:B------:R-:W-:Y:S01]  /*0000*/  LDC R1, c[0x0][0x28] ;  /* 0x00000a00ff017b82 */ /* 0x000fe20000000800 */
[----:B------:R-:W-:Y:S05]  /*0010*/  EXIT ;  /* 0x000000000000794d */ /* 0x000fea0003800000 */
.L_x_17:
        /* <DEDUP_REMOVED lines=14> */
.L_x_35:


//--------------------- .nv.shared.reserved.0     --------------------------
	.section	.nv.shared.reserved.0,"aw",@nobits
	.weak		__nv_reservedSMEM_offset_0_alias
	.size		__nv_reservedSMEM_offset_0_alias, 0, 0
	.other		__nv_reservedSMEM_offset_0_alias,@"STO_CUDA_RESERVED_SHARED STV_DEFAULT"
__nv_reservedSMEM_offset_0_alias:
	.zero		0


//--------------------- .nv.global                --------------------------
	.section	.nv.global,"aw",@nobits
.nv.global:
	.type		_ZN82_INTERNAL_68294c48_46_flash_fwd_hdim64_fp16_split_softcapall_sm80_cu_1f2e7571_34994cute1_E,@object
	.size		_ZN82_INTERNAL_68294c48_46_flash_fwd_hdim64_fp16_split_softcapall_sm80_cu_1f2e7571_34994cute1_E,(_ZN82_INTERNAL_68294c48_46_flash_fwd_hdim64_fp16_split_softcapall_sm80_cu_1f2e7571_34994cuda3std3__45__cpo6cbeginE - _ZN82_INTERNAL_68294c48_46_flash_fwd_hdim64_fp16_split_softcapall_sm80_cu_1f2e7571_34994cute1_E)
_ZN82_INTERNAL_68294c48_46_flash_fwd_hdim64_fp16_split_softcapall_sm80_cu_1f2e7571_34994cute1_E:
	.zero		1
	.type		_ZN82_INTERNAL_68294c48_46_flash_fwd_hdim64_fp16_split_softcapall_sm80_cu_1f2e7571_34994cuda3std3__45__cpo6cbeginE,@object
	.size		_ZN82_INTERNAL_68294c48_46_flash_fwd_hdim64_fp16_split_softcapall_sm80_cu_1f2e7571_34994cuda3std3__45__cpo6cbeginE,(_ZN82_INTERNAL_68294c48_46_flash_fwd_hdim64_fp16_split_softcapall_sm80_cu_1f2e7571_34994cuda3std3__48in_placeE - _ZN82_INTERNAL_68294c48_46_flash_fwd_hdim64_fp16_split_softcapall_sm80_cu_1f2e7571_34994cuda3std3__45__cpo6cbeginE)
_ZN82_INTERNAL_68294c48_46_flash_fwd_hdim64_fp16_split_softcapall_sm80_cu_1f2e7571_34994cuda3std3__45__cpo6cbeginE:
	.zero		1
	.type		_ZN82_INTERNAL_68294c48_46_flash_fwd_hdim64_fp16_split_softcapall_sm80_cu_1f2e7571_34994cuda3std3__48in_placeE,@object
	.size		_ZN82_INTERNAL_68294c48_46_flash_fwd_hdim64_fp16_split_softcapall_sm80_cu_1f2e7571_34994cuda3std3__48in_placeE,(_ZN82_INTERNAL_68294c48_46_flash_fwd_hdim64_fp16_split_softcapall_sm80_cu_1f2e7571_34994cuda3std6ranges3__45__cpo9iter_moveE - _ZN82_INTERNAL_68294c48_46_flash_fwd_hdim64_fp16_split_softcapall_sm80_cu_1f2e7571_34994cuda3std3__48in_placeE)
_ZN82_INTERNAL_68294c48_46_flash_fwd_hdim64_fp16_split_softcapall_sm80_cu_1f2e7571_34994cuda3std3__48in_placeE:
	.zero		1
	.type		_ZN82_INTERNAL_68294c48_46_flash_fwd_hdim64_fp16_split_softcapall_sm80_cu_1f2e7571_34994cuda3std6ranges3__45__cpo9iter_moveE,@object
	.size		_ZN82_INTERNAL_68294c48_46_flash_fwd_hdim64_fp16_split_softcapall_sm80_cu_1f2e7571_34994cuda3std6ranges3__45__cpo9iter_moveE,(_ZN82_INTERNAL_68294c48_46_flash_fwd_hdim64_fp16_split_softcapall_sm80_cu_1f2e7571_34994cuda3std3__45__cpo5beginE - _ZN82_INTERNAL_68294c48_46_flash_fwd_hdim64_fp16_split_softcapall_sm80_cu_1f2e7571_34994cuda3std6ranges3__45__cpo9iter_moveE)
_ZN82_INTERNAL_68294c48_46_flash_fwd_hdim64_fp16_split_softcapall_sm80_cu_1f2e7571_34994cuda3std6ranges3__45__cpo9iter_moveE:
	.zero		1
	.type		_ZN82_INTERNAL_68294c48_46_flash_fwd_hdim64_fp16_split_softcapall_sm80_cu_1f2e7571_34994cuda3std3__45__cpo5beginE,@object
	.size		_ZN82_INTERNAL_68294c48_46_flash_fwd_hdim64_fp16_split_softcapall_sm80_cu_1f2e7571_34994cuda3std3__45__cpo5beginE,(_ZN82_INTERNAL_68294c48_46_flash_fwd_hdim64_fp16_split_softcapall_sm80_cu_1f2e7571_34994cuda3std3__484_GLOBAL__N__68294c48_46_flash_fwd_hdim64_fp16_split_softcapall_sm80_cu_1f2e7571_34996ignoreE - _ZN82_INTERNAL_68294c48_46_flash_fwd_hdim64_fp16_split_softcapall_sm80_cu_1f2e7571_34994cuda3std3__45__cpo5beginE)
_ZN82_INTERNAL_68294c48_46_flash_fwd_hdim64_fp16_split_softcapall_sm80_cu_1f2e7571_34994cuda3std3__45__cpo5beginE:
	.zero		1
	.type		_ZN82_INTERNAL_68294c48_46_flash_fwd_hdim64_fp16_split_softcapall_sm80_cu_1f2e7571_34994cuda3std3__484_GLOBAL__N__68294c48_46_flash_fwd_hdim64_fp16_split_softcapall_sm80_cu_1f2e7571_34996ignoreE,@object
	.size		_ZN82_INTERNAL_68294c48_46_flash_fwd_hdim64_fp16_split_softcapall_sm80_cu_1f2e7571_34994cuda3std3__484_GLOBAL__N__68294c48_46_flash_fwd_hdim64_fp16_split_softcapall_sm80_cu_1f2e7571_34996ignoreE,(_ZN82_INTERNAL_68294c48_46_flash_fwd_hdim64_fp16_split_softcapall_sm80_cu_1f2e7571_34994cute7productE - _ZN82_INTERNAL_68294c48_46_flash_fwd_hdim64_fp16_split_softcapall_sm80_cu_1f2e7571_34994cuda3std3__484_GLOBAL__N__68294c48_46_flash_fwd_hdim64_fp16_split_softcapall_sm80_cu_1f2e7571_34996ignoreE)
_ZN82_INTERNAL_68294c48_46_flash_fwd_hdim64_fp16_split_softcapall_sm80_cu_1f2e7571_34994cuda3std3__484_GLOBAL__N__68294c48_46_flash_fwd_hdim64_fp16_split_softcapall_sm80_cu_1f2e7571_34996ignoreE:
	.zero		1
	.type		_ZN82_INTERNAL_68294c48_46_flash_fwd_hdim64_fp16_split_softcapall_sm80_cu_1f2e7571_34994cute7productE,@object
	.size		_ZN82_INTERNAL_68294c48_46_flash_fwd_hdim64_fp16_split_softcapall_sm80_cu_1f2e7571_34994cute7productE,(_ZN82_INTERNAL_68294c48_46_flash_fwd_hdim64_fp16_split_softcapall_sm80_cu_1f2e7571_34994cuda3std3__45__cpo3endE - _ZN82_INTERNAL_68294c48_46_flash_fwd_hdim64_fp16_split_softcapall_sm80_cu_1f2e7571_34994cute7productE)
_ZN82_INTERNAL_68294c48_46_flash_fwd_hdim64_fp16_split_softcapall_sm80_cu_1f2e7571_34994cute7productE:
	.zero		1
	.type		_ZN82_INTERNAL_68294c48_46_flash_fwd_hdim64_fp16_split_softcapall_sm80_cu_1f2e7571_34994cuda3std3__45__cpo3endE,@object
	.size		_ZN82_INTERNAL_68294c48_46_flash_fwd_hdim64_fp16_split_softcapall_sm80_cu_1f2e7571_34994cuda3std3__45__cpo3endE,(_ZN82_INTERNAL_68294c48_46_flash_fwd_hdim64_fp16_split_softcapall_sm80_cu_1f2e7571_34994cuda3std3__419piecewise_constructE - _ZN82_INTERNAL_68294c48_46_flash_fwd_hdim64_fp16_split_softcapall_sm80_cu_1f2e7571_34994cuda3std3__45__cpo3endE)
_ZN82_INTERNAL_68294c48_46_flash_fwd_hdim64_fp16_split_softcapall_sm80_cu_1f2e7571_34994cuda3std3__45__cpo3endE:
	.zero		1
	.type		_ZN82_INTERNAL_68294c48_46_flash_fwd_hdim64_fp16_split_softcapall_sm80_cu_1f2e7571_34994cuda3std3__419piecewise_constructE,@object
	.size		_ZN82_INTERNAL_68294c48_46_flash_fwd_hdim64_fp16_split_softcapall_sm80_cu_1f2e7571_34994cuda3std3__419piecewise_constructE,(_ZN82_INTERNAL_68294c48_46_flash_fwd_hdim64_fp16_split_softcapall_sm80_cu_1f2e7571_34994cuda3std3__45__cpo4cendE - _ZN82_INTERNAL_68294c48_46_flash_fwd_hdim64_fp16_split_softcapall_sm80_cu_1f2e7571_34994cuda3std3__419piecewise_constructE)
_ZN82_INTERNAL_68294c48_46_flash_fwd_hdim64_fp16_split_softcapall_sm80_cu_1f2e7571_34994cuda3std3__419piecewise_constructE:
	.zero		1
	.type		_ZN82_INTERNAL_68294c48_46_flash_fwd_hdim64_fp16_split_softcapall_sm80_cu_1f2e7571_34994cuda3std3__45__cpo4cendE,@object
	.size		_ZN82_INTERNAL_68294c48_46_flash_fwd_hdim64_fp16_split_softcapall_sm80_cu_1f2e7571_34994cuda3std3__45__cpo4cendE,(_ZN82_INTERNAL_68294c48_46_flash_fwd_hdim64_fp16_split_softcapall_sm80_cu_1f2e7571_34994cuda3std6ranges3__45__cpo4swapE - _ZN82_INTERNAL_68294c48_46_flash_fwd_hdim64_fp16_split_softcapall_sm80_cu_1f2e7571_34994cuda3std3__45__cpo4cendE)
_ZN82_INTERNAL_68294c48_46_flash_fwd_hdim64_fp16_split_softcapall_sm80_cu_1f2e7571_34994cuda3std3__45__cpo4cendE:
	.zero		1
	.type		_ZN82_INTERNAL_68294c48_46_flash_fwd_hdim64_fp16_split_softcapall_sm80_cu_1f2e7571_34994cuda3std6ranges3__45__cpo4swapE,@object
	.size		_ZN82_INTERNAL_68294c48_46_flash_fwd_hdim64_fp16_split_softcapall_sm80_cu_1f2e7571_34994cuda3std6ranges3__45__cpo4swapE,(.L_7 - _ZN82_INTERNAL_68294c48_46_flash_fwd_hdim64_fp16_split_softcapall_sm80_cu_1f2e7571_34994cuda3std6ranges3__45__cpo4swapE)
_ZN82_INTERNAL_68294c48_46_flash_fwd_hdim64_fp16_split_softcapall_sm80_cu_1f2e7571_34994cuda3std6ranges3__45__cpo4swapE:
	.zero		1
.L_7:


//--------------------- .nv.constant0._ZN7cutlass13device_kernelIN5flash19enable_sm80_to_sm89INS1_16FlashAttnFwdSm80INS1_25CollectiveMainloopFwdSm80ILi4ELi1ELb0EN4cute5tupleIJNS5_1CILi128EEENS7_ILi112EEENS7_ILi64EEEEEELi64ENS_6half_tEfNS_4arch4Sm80ELb0ELb0ELb1ELb0ELb0ELb0ELb1ELb1EEENS1_21CollectiveEpilogueFwdINS6_IJS8_SA_S9_EEENS6_IJNS7_ILi1EEESI_SI_EEESC_SE_Li128ELb0ELb1ELb1ELb0EEENS1_19SingleTileSchedulerILb0ELb1ELb1ELi128EEEEEEEEEvNT_6ParamsE --------------------------
	.section	.nv.constant0._ZN7cutlass13device_kernelIN5flash19enable_sm80_to_sm89INS1_16FlashAttnFwdSm80INS1_25CollectiveMainloopFwdSm80ILi4ELi1ELb0EN4cute5tupleIJNS5_1CILi128EEENS7_ILi112EEENS7_ILi64EEEEEELi64ENS_6half_tEfNS_4arch4Sm80ELb0ELb0ELb1ELb0ELb0ELb0ELb1ELb1EEENS1_21CollectiveEpilogueFwdINS6_IJS8_SA_S9_EEENS6_IJNS7_ILi1EEESI_SI_EEESC_SE_Li128ELb0ELb1ELb1ELb0EEENS1_19SingleTileSchedulerILb0ELb1ELb1ELi128EEEEEEEEEvNT_6ParamsE,"a",@progbits
	.sectionflags	@""
	.align	4
.nv.constant0._ZN7cutlass13device_kernelIN5flash19enable_sm80_to_sm89INS1_16FlashAttnFwdSm80INS1_25CollectiveMainloopFwdSm80ILi4ELi1ELb0EN4cute5tupleIJNS5_1CILi128EEENS7_ILi112EEENS7_ILi64EEEEEELi64ENS_6half_tEfNS_4arch4Sm80ELb0ELb0ELb1ELb0ELb0ELb0ELb1ELb1EEENS1_21CollectiveEpilogueFwdINS6_IJS8_SA_S9_EEENS6_IJNS7_ILi1EEESI_SI_EEESC_SE_Li128ELb0ELb1ELb1ELb0EEENS1_19SingleTileSchedulerILb0ELb1ELb1ELi128EEEEEEEEEvNT_6ParamsE:
	.zero		1576


//--------------------- .nv.constant0._ZN7cutlass13device_kernelIN5flash19enable_sm80_to_sm89INS1_16FlashAttnFwdSm80INS1_25CollectiveMainloopFwdSm80ILi4ELi1ELb0EN4cute5tupleIJNS5_1CILi128EEENS7_ILi80EEENS7_ILi64EEEEEELi64ENS_6half_tEfNS_4arch4Sm80ELb0ELb0ELb1ELb1ELb0ELb0ELb1ELb1EEENS1_21CollectiveEpilogueFwdINS6_IJS8_SA_S9_EEENS6_IJNS7_ILi1EEESI_SI_EEESC_SE_Li128ELb1ELb1ELb1ELb0EEENS1_36VarlenDynamicPersistentTileSchedulerILi128ELi80ELi128ELi128ELb1ELb1ELb0ELb0ELb1ELb1EEEEEEEEEvNT_6ParamsE --------------------------
	.section	.nv.constant0._ZN7cutlass13device_kernelIN5flash19enable_sm80_to_sm89INS1_16FlashAttnFwdSm80INS1_25CollectiveMainloopFwdSm80ILi4ELi1ELb0EN4cute5tupleIJNS5_1CILi128EEENS7_ILi80EEENS7_ILi64EEEEEELi64ENS_6half_tEfNS_4arch4Sm80ELb0ELb0ELb1ELb1ELb0ELb0ELb1ELb1EEENS1_21CollectiveEpilogueFwdINS6_IJS8_SA_S9_EEENS6_IJNS7_ILi1EEESI_SI_EEESC_SE_Li128ELb1ELb1ELb1ELb0EEENS1_36VarlenDynamicPersistentTileSchedulerILi128ELi80ELi128ELi128ELb1ELb1ELb0ELb0ELb1ELb1EEEEEEEEEvNT_6ParamsE,"a",@progbits
	.sectionflags	@""
	.align	4
.nv.constant0._ZN7cutlass13device_kernelIN5flash19enable_sm80_to_sm89INS1_16FlashAttnFwdSm80INS1_25CollectiveMainloopFwdSm80ILi4ELi1ELb0EN4cute5tupleIJNS5_1CILi128EEENS7_ILi80EEENS7_ILi64EEEEEELi64ENS_6half_tEfNS_4arch4Sm80ELb0ELb0ELb1ELb1ELb0ELb0ELb1ELb1EEENS1_21CollectiveEpilogueFwdINS6_IJS8_SA_S9_EEENS6_IJNS7_ILi1EEESI_SI_EEESC_SE_Li128ELb1ELb1ELb1ELb0EEENS1_36VarlenDynamicPersistentTileSchedulerILi128ELi80ELi128ELi128ELb1ELb1ELb0ELb0ELb1ELb1EEEEEEEEEvNT_6ParamsE:
	.zero		1608


//--------------------- .nv.constant0._ZN7cutlass13device_kernelIN5flash19enable_sm80_to_sm89INS1_16FlashAttnFwdSm80INS1_25CollectiveMainloopFwdSm80ILi4ELi1ELb0EN4cute5tupleIJNS5_1CILi128EEENS7_ILi80EEENS7_ILi64EEEEEELi64ENS_6half_tEfNS_4arch4Sm80ELb0ELb0ELb1ELb1ELb0ELb1ELb1ELb1EEENS1_21CollectiveEpilogueFwdINS6_IJS8_SA_S9_EEENS6_IJNS7_ILi1EEESI_SI_EEESC_SE_Li128ELb1ELb1ELb1ELb0EEENS1_36VarlenDynamicPersistentTileSchedulerILi128ELi80ELi128ELi128ELb1ELb1ELb0ELb0ELb1ELb1EEEEEEEEEvNT_6ParamsE --------------------------
	.section	.nv.constant0._ZN7cutlass13device_kernelIN5flash19enable_sm80_to_sm89INS1_16FlashAttnFwdSm80INS1_25CollectiveMainloopFwdSm80ILi4ELi1ELb0EN4cute5tupleIJNS5_1CILi128EEENS7_ILi80EEENS7_ILi64EEEEEELi64ENS_6half_tEfNS_4arch4Sm80ELb0ELb0ELb1ELb1ELb0ELb1ELb1ELb1EEENS1_21CollectiveEpilogueFwdINS6_IJS8_SA_S9_EEENS6_IJNS7_ILi1EEESI_SI_EEESC_SE_Li128ELb1ELb1ELb1ELb0EEENS1_36VarlenDynamicPersistentTileSchedulerILi128ELi80ELi128ELi128ELb1ELb1ELb0ELb0ELb1ELb1EEEEEEEEEvNT_6ParamsE,"a",@progbits
	.sectionflags	@""
	.align	4
.nv.constant0._ZN7cutlass13device_kernelIN5flash19enable_sm80_to_sm89INS1_16FlashAttnFwdSm80INS1_25CollectiveMainloopFwdSm80ILi4ELi1ELb0EN4cute5tupleIJNS5_1CILi128EEENS7_ILi80EEENS7_ILi64EEEEEELi64ENS_6half_tEfNS_4arch4Sm80ELb0ELb0ELb1ELb1ELb0ELb1ELb1ELb1EEENS1_21CollectiveEpilogueFwdINS6_IJS8_SA_S9_EEENS6_IJNS7_ILi1EEESI_SI_EEESC_SE_Li128ELb1ELb1ELb1ELb0EEENS1_36VarlenDynamicPersistentTileSchedulerILi128ELi80ELi128ELi128ELb1ELb1ELb0ELb0ELb1ELb1EEEEEEEEEvNT_6ParamsE:
	.zero		1608


//--------------------- .nv.constant0._ZN7cutlass13device_kernelIN5flash19enable_sm80_to_sm89INS1_16FlashAttnFwdSm80INS1_25CollectiveMainloopFwdSm80ILi4ELi1ELb0EN4cute5tupleIJNS5_1CILi128EEENS7_ILi96EEENS7_ILi64EEEEEELi64ENS_6half_tEfNS_4arch4Sm80ELb0ELb1ELb1ELb0ELb0ELb0ELb1ELb1EEENS1_21CollectiveEpilogueFwdINS6_IJS8_SA_S9_EEENS6_IJNS7_ILi1EEESI_SI_EEESC_SE_Li128ELb0ELb1ELb1ELb0EEENS1_19SingleTileSchedulerILb0ELb1ELb1ELi128EEEEEEEEEvNT_6ParamsE --------------------------
	.section	.nv.constant0._ZN7cutlass13device_kernelIN5flash19enable_sm80_to_sm89INS1_16FlashAttnFwdSm80INS1_25CollectiveMainloopFwdSm80ILi4ELi1ELb0EN4cute5tupleIJNS5_1CILi128EEENS7_ILi96EEENS7_ILi64EEEEEELi64ENS_6half_tEfNS_4arch4Sm80ELb0ELb1ELb1ELb0ELb0ELb0ELb1ELb1EEENS1_21CollectiveEpilogueFwdINS6_IJS8_SA_S9_EEENS6_IJNS7_ILi1EEESI_SI_EEESC_SE_Li128ELb0ELb1ELb1ELb0EEENS1_19SingleTileSchedulerILb0ELb1ELb1ELi128EEEEEEEEEvNT_6ParamsE,"a",@progbits
	.sectionflags	@""
	.align	4
.nv.constant0._ZN7cutlass13device_kernelIN5flash19enable_sm80_to_sm89INS1_16FlashAttnFwdSm80INS1_25CollectiveMainloopFwdSm80ILi4ELi1ELb0EN4cute5tupleIJNS5_1CILi128EEENS7_ILi96EEENS7_ILi64EEEEEELi64ENS_6half_tEfNS_4arch4Sm80ELb0ELb1ELb1ELb0ELb0ELb0ELb1ELb1EEENS1_21CollectiveEpilogueFwdINS6_IJS8_SA_S9_EEENS6_IJNS7_ILi1EEESI_SI_EEESC_SE_Li128ELb0ELb1ELb1ELb0EEENS1_19SingleTileSchedulerILb0ELb1ELb1ELi128EEEEEEEEEvNT_6ParamsE:
	.zero		1576


//--------------------- .nv.constant0._ZN7cutlass13device_kernelIN5flash19enable_sm80_to_sm89INS1_16FlashAttnFwdSm80INS1_25CollectiveMainloopFwdSm80ILi4ELi1ELb0EN4cute5tupleIJNS5_1CILi128EEENS7_ILi80EEENS7_ILi64EEEEEELi64ENS_6half_tEfNS_4arch4Sm80ELb0ELb1ELb1ELb1ELb0ELb0ELb1ELb1EEENS1_21CollectiveEpilogueFwdINS6_IJS8_SA_S9_EEENS6_IJNS7_ILi1EEESI_SI_EEESC_SE_Li128ELb1ELb1ELb1ELb0EEENS1_36VarlenDynamicPersistentTileSchedulerILi128ELi80ELi128ELi128ELb1ELb1ELb0ELb1ELb0ELb1EEEEEEEEEvNT_6ParamsE --------------------------
	.section	.nv.constant0._ZN7cutlass13device_kernelIN5flash19enable_sm80_to_sm89INS1_16FlashAttnFwdSm80INS1_25CollectiveMainloopFwdSm80ILi4ELi1ELb0EN4cute5tupleIJNS5_1CILi128EEENS7_ILi80EEENS7_ILi64EEEEEELi64ENS_6half_tEfNS_4arch4Sm80ELb0ELb1ELb1ELb1ELb0ELb0ELb1ELb1EEENS1_21CollectiveEpilogueFwdINS6_IJS8_SA_S9_EEENS6_IJNS7_ILi1EEESI_SI_EEESC_SE_Li128ELb1ELb1ELb1ELb0EEENS1_36VarlenDynamicPersistentTileSchedulerILi128ELi80ELi128ELi128ELb1ELb1ELb0ELb1ELb0ELb1EEEEEEEEEvNT_6ParamsE,"a",@progbits
	.sectionflags	@""
	.align	4
.nv.constant0._ZN7cutlass13device_kernelIN5flash19enable_sm80_to_sm89INS1_16FlashAttnFwdSm80INS1_25CollectiveMainloopFwdSm80ILi4ELi1ELb0EN4cute5tupleIJNS5_1CILi128EEENS7_ILi80EEENS7_ILi64EEEEEELi64ENS_6half_tEfNS_4arch4Sm80ELb0ELb1ELb1ELb1ELb0ELb0ELb1ELb1EEENS1_21CollectiveEpilogueFwdINS6_IJS8_SA_S9_EEENS6_IJNS7_ILi1EEESI_SI_EEESC_SE_Li128ELb1ELb1ELb1ELb0EEENS1_36VarlenDynamicPersistentTileSchedulerILi128ELi80ELi128ELi128ELb1ELb1ELb0ELb1ELb0ELb1EEEEEEEEEvNT_6ParamsE:
	.zero		1608


//--------------------- .nv.constant0._ZN7cutlass13device_kernelIN5flash19enable_sm80_to_sm89INS1_16FlashAttnFwdSm80INS1_25CollectiveMainloopFwdSm80ILi4ELi1ELb0EN4cute5tupleIJNS5_1CILi128EEENS7_ILi80EEENS7_ILi64EEEEEELi64ENS_6half_tEfNS_4arch4Sm80ELb0ELb1ELb1ELb1ELb0ELb1ELb1ELb1EEENS1_21CollectiveEpilogueFwdINS6_IJS8_SA_S9_EEENS6_IJNS7_ILi1EEESI_SI_EEESC_SE_Li128ELb1ELb1ELb1ELb0EEENS1_36VarlenDynamicPersistentTileSchedulerILi128ELi80ELi128ELi128ELb1ELb1ELb0ELb1ELb0ELb1EEEEEEEEEvNT_6ParamsE --------------------------
	.section	.nv.constant0._ZN7cutlass13device_kernelIN5flash19enable_sm80_to_sm89INS1_16FlashAttnFwdSm80INS1_25CollectiveMainloopFwdSm80ILi4ELi1ELb0EN4cute5tupleIJNS5_1CILi128EEENS7_ILi80EEENS7_ILi64EEEEEELi64ENS_6half_tEfNS_4arch4Sm80ELb0ELb1ELb1ELb1ELb0ELb1ELb1ELb1EEENS1_21CollectiveEpilogueFwdINS6_IJS8_SA_S9_EEENS6_IJNS7_ILi1EEESI_SI_EEESC_SE_Li128ELb1ELb1ELb1ELb0EEENS1_36VarlenDynamicPersistentTileSchedulerILi128ELi80ELi128ELi128ELb1ELb1ELb0ELb1ELb0ELb1EEEEEEEEEvNT_6ParamsE,"a",@progbits
	.sectionflags	@""
	.align	4
.nv.constant0._ZN7cutlass13device_kernelIN5flash19enable_sm80_to_sm89INS1_16FlashAttnFwdSm80INS1_25CollectiveMainloopFwdSm80ILi4ELi1ELb0EN4cute5tupleIJNS5_1CILi128EEENS7_ILi80EEENS7_ILi64EEEEEELi64ENS_6half_tEfNS_4arch4Sm80ELb0ELb1ELb1ELb1ELb0ELb1ELb1ELb1EEENS1_21CollectiveEpilogueFwdINS6_IJS8_SA_S9_EEENS6_IJNS7_ILi1EEESI_SI_EEESC_SE_Li128ELb1ELb1ELb1ELb0EEENS1_36VarlenDynamicPersistentTileSchedulerILi128ELi80ELi128ELi128ELb1ELb1ELb0ELb1ELb0ELb1EEEEEEEEEvNT_6ParamsE:
	.zero		1608


//--------------------- .nv.constant0._ZN7cutlass13device_kernelIN5flash19enable_sm80_to_sm89INS1_16FlashAttnFwdSm80INS1_25CollectiveMainloopFwdSm80ILi4ELi1ELb0EN4cute5tupleIJNS5_1CILi128EEENS7_ILi112EEENS7_ILi64EEEEEELi64ENS_6half_tEfNS_4arch4Sm80ELb1ELb0ELb1ELb0ELb0ELb0ELb1ELb1EEENS1_21CollectiveEpilogueFwdINS6_IJS8_SA_S9_EEENS6_IJNS7_ILi1EEESI_SI_EEESC_SE_Li128ELb0ELb1ELb1ELb0EEENS1_30DynamicPersistentTileSchedulerILi128ELi128ELb1ELb1ELb0EEEEEEEEEvNT_6ParamsE --------------------------
	.section	.nv.constant0._ZN7cutlass13device_kernelIN5flash19enable_sm80_to_sm89INS1_16FlashAttnFwdSm80INS1_25CollectiveMainloopFwdSm80ILi4ELi1ELb0EN4cute5tupleIJNS5_1CILi128EEENS7_ILi112EEENS7_ILi64EEEEEELi64ENS_6half_tEfNS_4arch4Sm80ELb1ELb0ELb1ELb0ELb0ELb0ELb1ELb1EEENS1_21CollectiveEpilogueFwdINS6_IJS8_SA_S9_EEENS6_IJNS7_ILi1EEESI_SI_EEESC_SE_Li128ELb0ELb1ELb1ELb0EEENS1_30DynamicPersistentTileSchedulerILi128ELi128ELb1ELb1ELb0EEEEEEEEEvNT_6ParamsE,"a",@progbits
	.sectionflags	@""
	.align	4
.nv.constant0._ZN7cutlass13device_kernelIN5flash19enable_sm80_to_sm89INS1_16FlashAttnFwdSm80INS1_25CollectiveMainloopFwdSm80ILi4ELi1ELb0EN4cute5tupleIJNS5_1CILi128EEENS7_ILi112EEENS7_ILi64EEEEEELi64ENS_6half_tEfNS_4arch4Sm80ELb1ELb0ELb1ELb0ELb0ELb0ELb1ELb1EEENS1_21CollectiveEpilogueFwdINS6_IJS8_SA_S9_EEENS6_IJNS7_ILi1EEESI_SI_EEESC_SE_Li128ELb0ELb1ELb1ELb0EEENS1_30DynamicPersistentTileSchedulerILi128ELi128ELb1ELb1ELb0EEEEEEEEEvNT_6ParamsE:
	.zero		1592


//--------------------- .nv.constant0._ZN7cutlass13device_kernelIN5flash19enable_sm80_to_sm89INS1_16FlashAttnFwdSm80INS1_25CollectiveMainloopFwdSm80ILi4ELi1ELb0EN4cute5tupleIJNS5_1CILi128EEENS7_ILi80EEENS7_ILi64EEEEEELi64ENS_6half_tEfNS_4arch4Sm80ELb1ELb0ELb1ELb1ELb0ELb0ELb1ELb1EEENS1_21CollectiveEpilogueFwdINS6_IJS8_SA_S9_EEENS6_IJNS7_ILi1EEESI_SI_EEESC_SE_Li128ELb1ELb1ELb1ELb0EEENS1_36VarlenDynamicPersistentTileSchedulerILi128ELi80ELi128ELi128ELb1ELb1ELb0ELb1ELb1ELb1EEEEEEEEEvNT_6ParamsE --------------------------
	.section	.nv.constant0._ZN7cutlass13device_kernelIN5flash19enable_sm80_to_sm89INS1_16FlashAttnFwdSm80INS1_25CollectiveMainloopFwdSm80ILi4ELi1ELb0EN4cute5tupleIJNS5_1CILi128EEENS7_ILi80EEENS7_ILi64EEEEEELi64ENS_6half_tEfNS_4arch4Sm80ELb1ELb0ELb1ELb1ELb0ELb0ELb1ELb1EEENS1_21CollectiveEpilogueFwdINS6_IJS8_SA_S9_EEENS6_IJNS7_ILi1EEESI_SI_EEESC_SE_Li128ELb1ELb1ELb1ELb0EEENS1_36VarlenDynamicPersistentTileSchedulerILi128ELi80ELi128ELi128ELb1ELb1ELb0ELb1ELb1ELb1EEEEEEEEEvNT_6ParamsE,"a",@progbits
	.sectionflags	@""
	.align	4
.nv.constant0._ZN7cutlass13device_kernelIN5flash19enable_sm80_to_sm89INS1_16FlashAttnFwdSm80INS1_25CollectiveMainloopFwdSm80ILi4ELi1ELb0EN4cute5tupleIJNS5_1CILi128EEENS7_ILi80EEENS7_ILi64EEEEEELi64ENS_6half_tEfNS_4arch4Sm80ELb1ELb0ELb1ELb1ELb0ELb0ELb1ELb1EEENS1_21CollectiveEpilogueFwdINS6_IJS8_SA_S9_EEENS6_IJNS7_ILi1EEESI_SI_EEESC_SE_Li128ELb1ELb1ELb1ELb0EEENS1_36VarlenDynamicPersistentTileSchedulerILi128ELi80ELi128ELi128ELb1ELb1ELb0ELb1ELb1ELb1EEEEEEEEEvNT_6ParamsE:
	.zero		1608


//--------------------- .nv.constant0._ZN7cutlass13device_kernelIN5flash19enable_sm80_to_sm89INS1_16FlashAttnFwdSm80INS1_25CollectiveMainloopFwdSm80ILi4ELi1ELb0EN4cute5tupleIJNS5_1CILi128EEENS7_ILi80EEENS7_ILi64EEEEEELi64ENS_6half_tEfNS_4arch4Sm80ELb1ELb0ELb1ELb1ELb0ELb1ELb1ELb1EEENS1_21CollectiveEpilogueFwdINS6_IJS8_SA_S9_EEENS6_IJNS7_ILi1EEESI_SI_EEESC_SE_Li128ELb1ELb1ELb1ELb0EEENS1_36VarlenDynamicPersistentTileSchedulerILi128ELi80ELi128ELi128ELb1ELb1ELb0ELb1ELb1ELb1EEEEEEEEEvNT_6ParamsE --------------------------
	.section	.nv.constant0._ZN7cutlass13device_kernelIN5flash19enable_sm80_to_sm89INS1_16FlashAttnFwdSm80INS1_25CollectiveMainloopFwdSm80ILi4ELi1ELb0EN4cute5tupleIJNS5_1CILi128EEENS7_ILi80EEENS7_ILi64EEEEEELi64ENS_6half_tEfNS_4arch4Sm80ELb1ELb0ELb1ELb1ELb0ELb1ELb1ELb1EEENS1_21CollectiveEpilogueFwdINS6_IJS8_SA_S9_EEENS6_IJNS7_ILi1EEESI_SI_EEESC_SE_Li128ELb1ELb1ELb1ELb0EEENS1_36VarlenDynamicPersistentTileSchedulerILi128ELi80ELi128ELi128ELb1ELb1ELb0ELb1ELb1ELb1EEEEEEEEEvNT_6ParamsE,"a",@progbits
	.sectionflags	@""
	.align	4
.nv.constant0._ZN7cutlass13device_kernelIN5flash19enable_sm80_to_sm89INS1_16FlashAttnFwdSm80INS1_25CollectiveMainloopFwdSm80ILi4ELi1ELb0EN4cute5tupleIJNS5_1CILi128EEENS7_ILi80EEENS7_ILi64EEEEEELi64ENS_6half_tEfNS_4arch4Sm80ELb1ELb0ELb1ELb1ELb0ELb1ELb1ELb1EEENS1_21CollectiveEpilogueFwdINS6_IJS8_SA_S9_EEENS6_IJNS7_ILi1EEESI_SI_EEESC_SE_Li128ELb1ELb1ELb1ELb0EEENS1_36VarlenDynamicPersistentTileSchedulerILi128ELi80ELi128ELi128ELb1ELb1ELb0ELb1ELb1ELb1EEEEEEEEEvNT_6ParamsE:
	.zero		1608


//--------------------- .nv.constant0._ZN7cutlass13device_kernelIN5flash19enable_sm80_to_sm89INS1_16FlashAttnFwdSm80INS1_25CollectiveMainloopFwdSm80ILi4ELi1ELb0EN4cute5tupleIJNS5_1CILi128EEENS7_ILi112EEENS7_ILi64EEEEEELi64ENS_6half_tEfNS_4arch4Sm80ELb0ELb0ELb0ELb0ELb0ELb0ELb1ELb1EEENS1_21CollectiveEpilogueFwdINS6_IJS8_SA_S9_EEENS6_IJNS7_ILi1EEESI_SI_EEESC_SE_Li128ELb0ELb1ELb1ELb0EEENS1_19SingleTileSchedulerILb0ELb1ELb1ELi128EEEEEEEEEvNT_6ParamsE --------------------------
	.section	.nv.constant0._ZN7cutlass13device_kernelIN5flash19enable_sm80_to_sm89INS1_16FlashAttnFwdSm80INS1_25CollectiveMainloopFwdSm80ILi4ELi1ELb0EN4cute5tupleIJNS5_1CILi128EEENS7_ILi112EEENS7_ILi64EEEEEELi64ENS_6half_tEfNS_4arch4Sm80ELb0ELb0ELb0ELb0ELb0ELb0ELb1ELb1EEENS1_21CollectiveEpilogueFwdINS6_IJS8_SA_S9_EEENS6_IJNS7_ILi1EEESI_SI_EEESC_SE_Li128ELb0ELb1ELb1ELb0EEENS1_19SingleTileSchedulerILb0ELb1ELb1ELi128EEEEEEEEEvNT_6ParamsE,"a",@progbits
	.sectionflags	@""
	.align	4
.nv.constant0._ZN7cutlass13device_kernelIN5flash19enable_sm80_to_sm89INS1_16FlashAttnFwdSm80INS1_25CollectiveMainloopFwdSm80ILi4ELi1ELb0EN4cute5tupleIJNS5_1CILi128EEENS7_ILi112EEENS7_ILi64EEEEEELi64ENS_6half_tEfNS_4arch4Sm80ELb0ELb0ELb0ELb0ELb0ELb0ELb1ELb1EEENS1_21CollectiveEpilogueFwdINS6_IJS8_SA_S9_EEENS6_IJNS7_ILi1EEESI_SI_EEESC_SE_Li128ELb0ELb1ELb1ELb0EEENS1_19SingleTileSchedulerILb0ELb1ELb1ELi128EEEEEEEEEvNT_6ParamsE:
	.zero		1576


//--------------------- .nv.constant0._ZN7cutlass13device_kernelIN5flash19enable_sm80_to_sm89INS1_16FlashAttnFwdSm80INS1_25CollectiveMainloopFwdSm80ILi4ELi1ELb0EN4cute5tupleIJNS5_1CILi128EEENS7_ILi80EEENS7_ILi64EEEEEELi64ENS_6half_tEfNS_4arch4Sm80ELb0ELb0ELb0ELb1ELb0ELb0ELb1ELb1EEENS1_21CollectiveEpilogueFwdINS6_IJS8_SA_S9_EEENS6_IJNS7_ILi1EEESI_SI_EEESC_SE_Li128ELb1ELb1ELb1ELb0EEENS1_36VarlenDynamicPersistentTileSchedulerILi128ELi80ELi128ELi128ELb1ELb1ELb0ELb0ELb1ELb1EEEEEEEEEvNT_6ParamsE --------------------------
	.section	.nv.constant0._ZN7cutlass13device_kernelIN5flash19enable_sm80_to_sm89INS1_16FlashAttnFwdSm80INS1_25CollectiveMainloopFwdSm80ILi4ELi1ELb0EN4cute5tupleIJNS5_1CILi128EEENS7_ILi80EEENS7_ILi64EEEEEELi64ENS_6half_tEfNS_4arch4Sm80ELb0ELb0ELb0ELb1ELb0ELb0ELb1ELb1EEENS1_21CollectiveEpilogueFwdINS6_IJS8_SA_S9_EEENS6_IJNS7_ILi1EEESI_SI_EEESC_SE_Li128ELb1ELb1ELb1ELb0EEENS1_36VarlenDynamicPersistentTileSchedulerILi128ELi80ELi128ELi128ELb1ELb1ELb0ELb0ELb1ELb1EEEEEEEEEvNT_6ParamsE,"a",@progbits
	.sectionflags	@""
	.align	4
.nv.constant0._ZN7cutlass13device_kernelIN5flash19enable_sm80_to_sm89INS1_16FlashAttnFwdSm80INS1_25CollectiveMainloopFwdSm80ILi4ELi1ELb0EN4cute5tupleIJNS5_1CILi128EEENS7_ILi80EEENS7_ILi64EEEEEELi64ENS_6half_tEfNS_4arch4Sm80ELb0ELb0ELb0ELb1ELb0ELb0ELb1ELb1EEENS1_21CollectiveEpilogueFwdINS6_IJS8_SA_S9_EEENS6_IJNS7_ILi1EEESI_SI_EEESC_SE_Li128ELb1ELb1ELb1ELb0EEENS1_36VarlenDynamicPersistentTileSchedulerILi128ELi80ELi128ELi128ELb1ELb1ELb0ELb0ELb1ELb1EEEEEEEEEvNT_6ParamsE:
	.zero		1608


//--------------------- .nv.constant0._ZN7cutlass13device_kernelIN5flash19enable_sm80_to_sm89INS1_16FlashAttnFwdSm80INS1_25CollectiveMainloopFwdSm80ILi4ELi1ELb0EN4cute5tupleIJNS5_1CILi128EEENS7_ILi80EEENS7_ILi64EEEEEELi64ENS_6half_tEfNS_4arch4Sm80ELb0ELb0ELb0ELb1ELb0ELb1ELb1ELb1EEENS1_21CollectiveEpilogueFwdINS6_IJS8_SA_S9_EEENS6_IJNS7_ILi1EEESI_SI_EEESC_SE_Li128ELb1ELb1ELb1ELb0EEENS1_36VarlenDynamicPersistentTileSchedulerILi128ELi80ELi128ELi128ELb1ELb1ELb0ELb0ELb1ELb1EEEEEEEEEvNT_6ParamsE --------------------------
	.section	.nv.constant0._ZN7cutlass13device_kernelIN5flash19enable_sm80_to_sm89INS1_16FlashAttnFwdSm80INS1_25CollectiveMainloopFwdSm80ILi4ELi1ELb0EN4cute5tupleIJNS5_1CILi128EEENS7_ILi80EEENS7_ILi64EEEEEELi64ENS_6half_tEfNS_4arch4Sm80ELb0ELb0ELb0ELb1ELb0ELb1ELb1ELb1EEENS1_21CollectiveEpilogueFwdINS6_IJS8_SA_S9_EEENS6_IJNS7_ILi1EEESI_SI_EEESC_SE_Li128ELb1ELb1ELb1ELb0EEENS1_36VarlenDynamicPersistentTileSchedulerILi128ELi80ELi128ELi128ELb1ELb1ELb0ELb0ELb1ELb1EEEEEEEEEvNT_6ParamsE,"a",@progbits
	.sectionflags	@""
	.align	4
.nv.constant0._ZN7cutlass13device_kernelIN5flash19enable_sm80_to_sm89INS1_16FlashAttnFwdSm80INS1_25CollectiveMainloopFwdSm80ILi4ELi1ELb0EN4cute5tupleIJNS5_1CILi128EEENS7_ILi80EEENS7_ILi64EEEEEELi64ENS_6half_tEfNS_4arch4Sm80ELb0ELb0ELb0ELb1ELb0ELb1ELb1ELb1EEENS1_21CollectiveEpilogueFwdINS6_IJS8_SA_S9_EEENS6_IJNS7_ILi1EEESI_SI_EEESC_SE_Li128ELb1ELb1ELb1ELb0EEENS1_36VarlenDynamicPersistentTileSchedulerILi128ELi80ELi128ELi128ELb1ELb1ELb0ELb0ELb1ELb1EEEEEEEEEvNT_6ParamsE:
	.zero		1608


//--------------------- .nv.constant0._ZN7cutlass13device_kernelIN5flash19enable_sm80_to_sm89INS1_16FlashAttnFwdSm80INS1_25CollectiveMainloopFwdSm80ILi4ELi1ELb0EN4cute5tupleIJNS5_1CILi128EEENS7_ILi96EEENS7_ILi64EEEEEELi64ENS_6half_tEfNS_4arch4Sm80ELb0ELb1ELb0ELb0ELb0ELb0ELb1ELb1EEENS1_21CollectiveEpilogueFwdINS6_IJS8_SA_S9_EEENS6_IJNS7_ILi1EEESI_SI_EEESC_SE_Li128ELb0ELb1ELb1ELb0EEENS1_19SingleTileSchedulerILb0ELb1ELb1ELi128EEEEEEEEEvNT_6ParamsE --------------------------
	.section	.nv.constant0._ZN7cutlass13device_kernelIN5flash19enable_sm80_to_sm89INS1_16FlashAttnFwdSm80INS1_25CollectiveMainloopFwdSm80ILi4ELi1ELb0EN4cute5tupleIJNS5_1CILi128EEENS7_ILi96EEENS7_ILi64EEEEEELi64ENS_6half_tEfNS_4arch4Sm80ELb0ELb1ELb0ELb0ELb0ELb0ELb1ELb1EEENS1_21CollectiveEpilogueFwdINS6_IJS8_SA_S9_EEENS6_IJNS7_ILi1EEESI_SI_EEESC_SE_Li128ELb0ELb1ELb1ELb0EEENS1_19SingleTileSchedulerILb0ELb1ELb1ELi128EEEEEEEEEvNT_6ParamsE,"a",@progbits
	.sectionflags	@""
	.align	4
.nv.constant0._ZN7cutlass13device_kernelIN5flash19enable_sm80_to_sm89INS1_16FlashAttnFwdSm80INS1_25CollectiveMainloopFwdSm80ILi4ELi1ELb0EN4cute5tupleIJNS5_1CILi128EEENS7_ILi96EEENS7_ILi64EEEEEELi64ENS_6half_tEfNS_4arch4Sm80ELb0ELb1ELb0ELb0ELb0ELb0ELb1ELb1EEENS1_21CollectiveEpilogueFwdINS6_IJS8_SA_S9_EEENS6_IJNS7_ILi1EEESI_SI_EEESC_SE_Li128ELb0ELb1ELb1ELb0EEENS1_19SingleTileSchedulerILb0ELb1ELb1ELi128EEEEEEEEEvNT_6ParamsE:
	.zero		1576


//--------------------- .nv.constant0._ZN7cutlass13device_kernelIN5flash19enable_sm80_to_sm89INS1_16FlashAttnFwdSm80INS1_25CollectiveMainloopFwdSm80ILi4ELi1ELb0EN4cute5tupleIJNS5_1CILi128EEENS7_ILi80EEENS7_ILi64EEEEEELi64ENS_6half_tEfNS_4arch4Sm80ELb0ELb1ELb0ELb1ELb0ELb0ELb1ELb1EEENS1_21CollectiveEpilogueFwdINS6_IJS8_SA_S9_EEENS6_IJNS7_ILi1EEESI_SI_EEESC_SE_Li128ELb1ELb1ELb1ELb0EEENS1_36VarlenDynamicPersistentTileSchedulerILi128ELi80ELi128ELi128ELb1ELb1ELb0ELb1ELb0ELb1EEEEEEEEEvNT_6ParamsE --------------------------
	.section	.nv.constant0._ZN7cutlass13device_kernelIN5flash19enable_sm80_to_sm89INS1_16FlashAttnFwdSm80INS1_25CollectiveMainloopFwdSm80ILi4ELi1ELb0EN4cute5tupleIJNS5_1CILi128EEENS7_ILi80EEENS7_ILi64EEEEEELi64ENS_6half_tEfNS_4arch4Sm80ELb0ELb1ELb0ELb1ELb0ELb0ELb1ELb1EEENS1_21CollectiveEpilogueFwdINS6_IJS8_SA_S9_EEENS6_IJNS7_ILi1EEESI_SI_EEESC_SE_Li128ELb1ELb1ELb1ELb0EEENS1_36VarlenDynamicPersistentTileSchedulerILi128ELi80ELi128ELi128ELb1ELb1ELb0ELb1ELb0ELb1EEEEEEEEEvNT_6ParamsE,"a",@progbits
	.sectionflags	@""
	.align	4
.nv.constant0._ZN7cutlass13device_kernelIN5flash19enable_sm80_to_sm89INS1_16FlashAttnFwdSm80INS1_25CollectiveMainloopFwdSm80ILi4ELi1ELb0EN4cute5tupleIJNS5_1CILi128EEENS7_ILi80EEENS7_ILi64EEEEEELi64ENS_6half_tEfNS_4arch4Sm80ELb0ELb1ELb0ELb1ELb0ELb0ELb1ELb1EEENS1_21CollectiveEpilogueFwdINS6_IJS8_SA_S9_EEENS6_IJNS7_ILi1EEESI_SI_EEESC_SE_Li128ELb1ELb1ELb1ELb0EEENS1_36VarlenDynamicPersistentTileSchedulerILi128ELi80ELi128ELi128ELb1ELb1ELb0ELb1ELb0ELb1EEEEEEEEEvNT_6ParamsE:
	.zero		1608


//--------------------- .nv.constant0._ZN7cutlass13device_kernelIN5flash19enable_sm80_to_sm89INS1_16FlashAttnFwdSm80INS1_25CollectiveMainloopFwdSm80ILi4ELi1ELb0EN4cute5tupleIJNS5_1CILi128EEENS7_ILi80EEENS7_ILi64EEEEEELi64ENS_6half_tEfNS_4arch4Sm80ELb0ELb1ELb0ELb1ELb0ELb1ELb1ELb1EEENS1_21CollectiveEpilogueFwdINS6_IJS8_SA_S9_EEENS6_IJNS7_ILi1EEESI_SI_EEESC_SE_Li128ELb1ELb1ELb1ELb0EEENS1_36VarlenDynamicPersistentTileSchedulerILi128ELi80ELi128ELi128ELb1ELb1ELb0ELb1ELb0ELb1EEEEEEEEEvNT_6ParamsE --------------------------
	.section	.nv.constant0._ZN7cutlass13device_kernelIN5flash19enable_sm80_to_sm89INS1_16FlashAttnFwdSm80INS1_25CollectiveMainloopFwdSm80ILi4ELi1ELb0EN4cute5tupleIJNS5_1CILi128EEENS7_ILi80EEENS7_ILi64EEEEEELi64ENS_6half_tEfNS_4arch4Sm80ELb0ELb1ELb0ELb1ELb0ELb1ELb1ELb1EEENS1_21CollectiveEpilogueFwdINS6_IJS8_SA_S9_EEENS6_IJNS7_ILi1EEESI_SI_EEESC_SE_Li128ELb1ELb1ELb1ELb0EEENS1_36VarlenDynamicPersistentTileSchedulerILi128ELi80ELi128ELi128ELb1ELb1ELb0ELb1ELb0ELb1EEEEEEEEEvNT_6ParamsE,"a",@progbits
	.sectionflags	@""
	.align	4
.nv.constant0._ZN7cutlass13device_kernelIN5flash19enable_sm80_to_sm89INS1_16FlashAttnFwdSm80INS1_25CollectiveMainloopFwdSm80ILi4ELi1ELb0EN4cute5tupleIJNS5_1CILi128EEENS7_ILi80EEENS7_ILi64EEEEEELi64ENS_6half_tEfNS_4arch4Sm80ELb0ELb1ELb0ELb1ELb0ELb1ELb1ELb1EEENS1_21CollectiveEpilogueFwdINS6_IJS8_SA_S9_EEENS6_IJNS7_ILi1EEESI_SI_EEESC_SE_Li128ELb1ELb1ELb1ELb0EEENS1_36VarlenDynamicPersistentTileSchedulerILi128ELi80ELi128ELi128ELb1ELb1ELb0ELb1ELb0ELb1EEEEEEEEEvNT_6ParamsE:
	.zero		1608


//--------------------- .nv.constant0._ZN7cutlass13device_kernelIN5flash19enable_sm80_to_sm89INS1_16FlashAttnFwdSm80INS1_25CollectiveMainloopFwdSm80ILi4ELi1ELb0EN4cute5tupleIJNS5_1CILi128EEENS7_ILi112EEENS7_ILi64EEEEEELi64ENS_6half_tEfNS_4arch4Sm80ELb1ELb0ELb0ELb0ELb0ELb0ELb1ELb1EEENS1_21CollectiveEpilogueFwdINS6_IJS8_SA_S9_EEENS6_IJNS7_ILi1EEESI_SI_EEESC_SE_Li128ELb0ELb1ELb1ELb0EEENS1_30DynamicPersistentTileSchedulerILi128ELi128ELb1ELb1ELb0EEEEEEEEEvNT_6ParamsE --------------------------
	.section	.nv.constant0._ZN7cutlass13device_kernelIN5flash19enable_sm80_to_sm89INS1_16FlashAttnFwdSm80INS1_25CollectiveMainloopFwdSm80ILi4ELi1ELb0EN4cute5tupleIJNS5_1CILi128EEENS7_ILi112EEENS7_ILi64EEEEEELi64ENS_6half_tEfNS_4arch4Sm80ELb1ELb0ELb0ELb0ELb0ELb0ELb1ELb1EEENS1_21CollectiveEpilogueFwdINS6_IJS8_SA_S9_EEENS6_IJNS7_ILi1EEESI_SI_EEESC_SE_Li128ELb0ELb1ELb1ELb0EEENS1_30DynamicPersistentTileSchedulerILi128ELi128ELb1ELb1ELb0EEEEEEEEEvNT_6ParamsE,"a",@progbits
	.sectionflags	@""
	.align	4
.nv.constant0._ZN7cutlass13device_kernelIN5flash19enable_sm80_to_sm89INS1_16FlashAttnFwdSm80INS1_25CollectiveMainloopFwdSm80ILi4ELi1ELb0EN4cute5tupleIJNS5_1CILi128EEENS7_ILi112EEENS7_ILi64EEEEEELi64ENS_6half_tEfNS_4arch4Sm80ELb1ELb0ELb0ELb0ELb0ELb0ELb1ELb1EEENS1_21CollectiveEpilogueFwdINS6_IJS8_SA_S9_EEENS6_IJNS7_ILi1EEESI_SI_EEESC_SE_Li128ELb0ELb1ELb1ELb0EEENS1_30DynamicPersistentTileSchedulerILi128ELi128ELb1ELb1ELb0EEEEEEEEEvNT_6ParamsE:
	.zero		1592


//--------------------- .nv.constant0._ZN7cutlass13device_kernelIN5flash19enable_sm80_to_sm89INS1_16FlashAttnFwdSm80INS1_25CollectiveMainloopFwdSm80ILi4ELi1ELb0EN4cute5tupleIJNS5_1CILi128EEENS7_ILi80EEENS7_ILi64EEEEEELi64ENS_6half_tEfNS_4arch4Sm80ELb1ELb0ELb0ELb1ELb0ELb0ELb1ELb1EEENS1_21CollectiveEpilogueFwdINS6_IJS8_SA_S9_EEENS6_IJNS7_ILi1EEESI_SI_EEESC_SE_Li128ELb1ELb1ELb1ELb0EEENS1_36VarlenDynamicPersistentTileSchedulerILi128ELi80ELi128ELi128ELb1ELb1ELb0ELb1ELb1ELb1EEEEEEEEEvNT_6ParamsE --------------------------
	.section	.nv.constant0._ZN7cutlass13device_kernelIN5flash19enable_sm80_to_sm89INS1_16FlashAttnFwdSm80INS1_25CollectiveMainloopFwdSm80ILi4ELi1ELb0EN4cute5tupleIJNS5_1CILi128EEENS7_ILi80EEENS7_ILi64EEEEEELi64ENS_6half_tEfNS_4arch4Sm80ELb1ELb0ELb0ELb1ELb0ELb0ELb1ELb1EEENS1_21CollectiveEpilogueFwdINS6_IJS8_SA_S9_EEENS6_IJNS7_ILi1EEESI_SI_EEESC_SE_Li128ELb1ELb1ELb1ELb0EEENS1_36VarlenDynamicPersistentTileSchedulerILi128ELi80ELi128ELi128ELb1ELb1ELb0ELb1ELb1ELb1EEEEEEEEEvNT_6ParamsE,"a",@progbits
	.sectionflags	@""
	.align	4
.nv.constant0._ZN7cutlass13device_kernelIN5flash19enable_sm80_to_sm89INS1_16FlashAttnFwdSm80INS1_25CollectiveMainloopFwdSm80ILi4ELi1ELb0EN4cute5tupleIJNS5_1CILi128EEENS7_ILi80EEENS7_ILi64EEEEEELi64ENS_6half_tEfNS_4arch4Sm80ELb1ELb0ELb0ELb1ELb0ELb0ELb1ELb1EEENS1_21CollectiveEpilogueFwdINS6_IJS8_SA_S9_EEENS6_IJNS7_ILi1EEESI_SI_EEESC_SE_Li128ELb1ELb1ELb1ELb0EEENS1_36VarlenDynamicPersistentTileSchedulerILi128ELi80ELi128ELi128ELb1ELb1ELb0ELb1ELb1ELb1EEEEEEEEEvNT_6ParamsE:
	.zero		1608


//--------------------- .nv.constant0._ZN7cutlass13device_kernelIN5flash19enable_sm80_to_sm89INS1_16FlashAttnFwdSm80INS1_25CollectiveMainloopFwdSm80ILi4ELi1ELb0EN4cute5tupleIJNS5_1CILi128EEENS7_ILi80EEENS7_ILi64EEEEEELi64ENS_6half_tEfNS_4arch4Sm80ELb1ELb0ELb0ELb1ELb0ELb1ELb1ELb1EEENS1_21CollectiveEpilogueFwdINS6_IJS8_SA_S9_EEENS6_IJNS7_ILi1EEESI_SI_EEESC_SE_Li128ELb1ELb1ELb1ELb0EEENS1_36VarlenDynamicPersistentTileSchedulerILi128ELi80ELi128ELi128ELb1ELb1ELb0ELb1ELb1ELb1EEEEEEEEEvNT_6ParamsE --------------------------
	.section	.nv.constant0._ZN7cutlass13device_kernelIN5flash19enable_sm80_to_sm89INS1_16FlashAttnFwdSm80INS1_25CollectiveMainloopFwdSm80ILi4ELi1ELb0EN4cute5tupleIJNS5_1CILi128EEENS7_ILi80EEENS7_ILi64EEEEEELi64ENS_6half_tEfNS_4arch4Sm80ELb1ELb0ELb0ELb1ELb0ELb1ELb1ELb1EEENS1_21CollectiveEpilogueFwdINS6_IJS8_SA_S9_EEENS6_IJNS7_ILi1EEESI_SI_EEESC_SE_Li128ELb1ELb1ELb1ELb0EEENS1_36VarlenDynamicPersistentTileSchedulerILi128ELi80ELi128ELi128ELb1ELb1ELb0ELb1ELb1ELb1EEEEEEEEEvNT_6ParamsE,"a",@progbits
	.sectionflags	@""
	.align	4
.nv.constant0._ZN7cutlass13device_kernelIN5flash19enable_sm80_to_sm89INS1_16FlashAttnFwdSm80INS1_25CollectiveMainloopFwdSm80ILi4ELi1ELb0EN4cute5tupleIJNS5_1CILi128EEENS7_ILi80EEENS7_ILi64EEEEEELi64ENS_6half_tEfNS_4arch4Sm80ELb1ELb0ELb0ELb1ELb0ELb1ELb1ELb1EEENS1_21CollectiveEpilogueFwdINS6_IJS8_SA_S9_EEENS6_IJNS7_ILi1EEESI_SI_EEESC_SE_Li128ELb1ELb1ELb1ELb0EEENS1_36VarlenDynamicPersistentTileSchedulerILi128ELi80ELi128ELi128ELb1ELb1ELb0ELb1ELb1ELb1EEEEEEEEEvNT_6ParamsE:
	.zero		1608


//--------------------- SYMBOLS --------------------------

	.type		.nv.reservedSmem.offset0,@object
	.size		.nv.reservedSmem.offset0,0x4
